//
// Generated by NVIDIA NVVM Compiler
//
// Compiler Build ID: CL-36424714
// Cuda compilation tools, release 13.0, V13.0.88
// Based on NVVM 20.0.0
//

.version 9.0
.target sm_100
.address_size 64

	// .globl	_Z16layernorm_kernelPfS_S_S_i
// _ZZ16layernorm_kernelPfS_S_S_iE6s_mean has been demoted
// _ZZ16layernorm_kernelPfS_S_S_iE5s_var has been demoted

.visible .entry _Z16layernorm_kernelPfS_S_S_i(
	.param .u64 .ptr .align 1 _Z16layernorm_kernelPfS_S_S_i_param_0,
	.param .u64 .ptr .align 1 _Z16layernorm_kernelPfS_S_S_i_param_1,
	.param .u64 .ptr .align 1 _Z16layernorm_kernelPfS_S_S_i_param_2,
	.param .u64 .ptr .align 1 _Z16layernorm_kernelPfS_S_S_i_param_3,
	.param .u32 _Z16layernorm_kernelPfS_S_S_i_param_4
)
{
	.reg .pred 	%p<25>;
	.reg .b32 	%r<101>;
	.reg .b32 	%f<187>;
	.reg .b64 	%rd<18>;
	.reg .b64 	%fd<5>;
	// demoted variable
	.shared .align 4 .b8 _ZZ16layernorm_kernelPfS_S_S_iE6s_mean[4096];
	// demoted variable
	.shared .align 4 .b8 _ZZ16layernorm_kernelPfS_S_S_iE5s_var[4096];
	ld.param.u64 	%rd5, [_Z16layernorm_kernelPfS_S_S_i_param_0];
	ld.param.u64 	%rd8, [_Z16layernorm_kernelPfS_S_S_i_param_1];
	ld.param.u64 	%rd6, [_Z16layernorm_kernelPfS_S_S_i_param_2];
	ld.param.u64 	%rd7, [_Z16layernorm_kernelPfS_S_S_i_param_3];
	ld.param.u32 	%r55, [_Z16layernorm_kernelPfS_S_S_i_param_4];
	cvta.to.global.u64 	%rd1, %rd8;
	mov.u32 	%r100, %tid.x;
	shl.b32 	%r56, %r100, 2;
	mov.u32 	%r57, _ZZ16layernorm_kernelPfS_S_S_iE6s_mean;
	add.s32 	%r2, %r57, %r56;
	mov.b32 	%r58, 0;
	st.shared.u32 	[%r2], %r58;
	mov.u32 	%r59, _ZZ16layernorm_kernelPfS_S_S_iE5s_var;
	add.s32 	%r3, %r59, %r56;
	st.shared.u32 	[%r3], %r58;
	bar.sync 	0;
	setp.ge.s32 	%p1, %r100, %r55;
	@%p1 bra 	$L__BB0_4;
	mov.u32 	%r4, %ntid.x;
	ld.shared.f32 	%f167, [%r2];
	mov.u32 	%r84, %r100;
$L__BB0_2:
	mul.wide.s32 	%rd9, %r84, 4;
	add.s64 	%rd10, %rd1, %rd9;
	ld.global.f32 	%f35, [%rd10];
	add.f32 	%f167, %f35, %f167;
	add.s32 	%r84, %r84, %r4;
	setp.lt.s32 	%p2, %r84, %r55;
	@%p2 bra 	$L__BB0_2;
	st.shared.f32 	[%r2], %f167;
$L__BB0_4:
	bar.sync 	0;
	setp.ne.s32 	%p3, %r100, 0;
	@%p3 bra 	$L__BB0_18;
	mov.u32 	%r7, %ntid.x;
	and.b32  	%r8, %r7, 15;
	setp.lt.u32 	%p4, %r7, 16;
	mov.f32 	%f176, 0f00000000;
	mov.b32 	%r88, 0;
	@%p4 bra 	$L__BB0_8;
	and.b32  	%r88, %r7, 2032;
	add.s32 	%r85, %r57, 32;
	and.b32  	%r63, %r7, -16;
	neg.s32 	%r86, %r63;
	mov.f32 	%f176, 0f00000000;
$L__BB0_7:
	.pragma "nounroll";
	ld.shared.f32 	%f39, [%r85+-32];
	add.f32 	%f40, %f176, %f39;
	ld.shared.f32 	%f41, [%r85+-28];
	add.f32 	%f42, %f40, %f41;
	ld.shared.f32 	%f43, [%r85+-24];
	add.f32 	%f44, %f42, %f43;
	ld.shared.f32 	%f45, [%r85+-20];
	add.f32 	%f46, %f44, %f45;
	ld.shared.f32 	%f47, [%r85+-16];
	add.f32 	%f48, %f46, %f47;
	ld.shared.f32 	%f49, [%r85+-12];
	add.f32 	%f50, %f48, %f49;
	ld.shared.f32 	%f51, [%r85+-8];
	add.f32 	%f52, %f50, %f51;
	ld.shared.f32 	%f53, [%r85+-4];
	add.f32 	%f54, %f52, %f53;
	ld.shared.f32 	%f55, [%r85];
	add.f32 	%f56, %f54, %f55;
	ld.shared.f32 	%f57, [%r85+4];
	add.f32 	%f58, %f56, %f57;
	ld.shared.f32 	%f59, [%r85+8];
	add.f32 	%f60, %f58, %f59;
	ld.shared.f32 	%f61, [%r85+12];
	add.f32 	%f62, %f60, %f61;
	ld.shared.f32 	%f63, [%r85+16];
	add.f32 	%f64, %f62, %f63;
	ld.shared.f32 	%f65, [%r85+20];
	add.f32 	%f66, %f64, %f65;
	ld.shared.f32 	%f67, [%r85+24];
	add.f32 	%f68, %f66, %f67;
	ld.shared.f32 	%f69, [%r85+28];
	add.f32 	%f176, %f68, %f69;
	add.s32 	%r86, %r86, 16;
	add.s32 	%r85, %r85, 64;
	setp.ne.s32 	%p5, %r86, 0;
	@%p5 bra 	$L__BB0_7;
$L__BB0_8:
	setp.eq.s32 	%p6, %r8, 0;
	@%p6 bra 	$L__BB0_17;
	and.b32  	%r16, %r7, 7;
	setp.lt.u32 	%p7, %r8, 8;
	@%p7 bra 	$L__BB0_11;
	shl.b32 	%r64, %r88, 2;
	add.s32 	%r66, %r57, %r64;
	ld.shared.f32 	%f71, [%r66];
	add.f32 	%f72, %f176, %f71;
	ld.shared.f32 	%f73, [%r66+4];
	add.f32 	%f74, %f72, %f73;
	ld.shared.f32 	%f75, [%r66+8];
	add.f32 	%f76, %f74, %f75;
	ld.shared.f32 	%f77, [%r66+12];
	add.f32 	%f78, %f76, %f77;
	ld.shared.f32 	%f79, [%r66+16];
	add.f32 	%f80, %f78, %f79;
	ld.shared.f32 	%f81, [%r66+20];
	add.f32 	%f82, %f80, %f81;
	ld.shared.f32 	%f83, [%r66+24];
	add.f32 	%f84, %f82, %f83;
	ld.shared.f32 	%f85, [%r66+28];
	add.f32 	%f176, %f84, %f85;
	add.s32 	%r88, %r88, 8;
$L__BB0_11:
	setp.eq.s32 	%p8, %r16, 0;
	@%p8 bra 	$L__BB0_17;
	and.b32  	%r19, %r7, 3;
	setp.lt.u32 	%p9, %r16, 4;
	@%p9 bra 	$L__BB0_14;
	shl.b32 	%r67, %r88, 2;
	add.s32 	%r69, %r57, %r67;
	ld.shared.f32 	%f87, [%r69];
	add.f32 	%f88, %f176, %f87;
	ld.shared.f32 	%f89, [%r69+4];
	add.f32 	%f90, %f88, %f89;
	ld.shared.f32 	%f91, [%r69+8];
	add.f32 	%f92, %f90, %f91;
	ld.shared.f32 	%f93, [%r69+12];
	add.f32 	%f176, %f92, %f93;
	add.s32 	%r88, %r88, 4;
$L__BB0_14:
	setp.eq.s32 	%p10, %r19, 0;
	@%p10 bra 	$L__BB0_17;
	shl.b32 	%r70, %r88, 2;
	add.s32 	%r91, %r57, %r70;
	neg.s32 	%r90, %r19;
$L__BB0_16:
	.pragma "nounroll";
	ld.shared.f32 	%f94, [%r91];
	add.f32 	%f176, %f176, %f94;
	add.s32 	%r91, %r91, 4;
	add.s32 	%r90, %r90, 1;
	setp.ne.s32 	%p11, %r90, 0;
	@%p11 bra 	$L__BB0_16;
$L__BB0_17:
	cvt.rn.f32.s32 	%f95, %r55;
	div.rn.f32 	%f96, %f176, %f95;
	st.shared.f32 	[_ZZ16layernorm_kernelPfS_S_S_iE6s_mean], %f96;
$L__BB0_18:
	setp.ge.s32 	%p12, %r100, %r55;
	bar.sync 	0;
	ld.shared.f32 	%f17, [_ZZ16layernorm_kernelPfS_S_S_iE6s_mean];
	@%p12 bra 	$L__BB0_22;
	mov.u32 	%r28, %ntid.x;
	ld.shared.f32 	%f177, [%r3];
	mov.u32 	%r92, %r100;
$L__BB0_20:
	mul.wide.s32 	%rd11, %r92, 4;
	add.s64 	%rd12, %rd1, %rd11;
	ld.global.f32 	%f97, [%rd12];
	sub.f32 	%f98, %f97, %f17;
	fma.rn.f32 	%f177, %f98, %f98, %f177;
	add.s32 	%r92, %r92, %r28;
	setp.lt.s32 	%p13, %r92, %r55;
	@%p13 bra 	$L__BB0_20;
	st.shared.f32 	[%r3], %f177;
$L__BB0_22:
	setp.ne.s32 	%p14, %r100, 0;
	bar.sync 	0;
	@%p14 bra 	$L__BB0_36;
	mov.u32 	%r31, %ntid.x;
	and.b32  	%r32, %r31, 15;
	setp.lt.u32 	%p15, %r31, 16;
	mov.f32 	%f186, 0f00000000;
	mov.b32 	%r96, 0;
	@%p15 bra 	$L__BB0_26;
	and.b32  	%r96, %r31, 2032;
	add.s32 	%r93, %r59, 32;
	and.b32  	%r75, %r31, -16;
	neg.s32 	%r94, %r75;
	mov.f32 	%f186, 0f00000000;
$L__BB0_25:
	.pragma "nounroll";
	ld.shared.f32 	%f102, [%r93+-32];
	add.f32 	%f103, %f186, %f102;
	ld.shared.f32 	%f104, [%r93+-28];
	add.f32 	%f105, %f103, %f104;
	ld.shared.f32 	%f106, [%r93+-24];
	add.f32 	%f107, %f105, %f106;
	ld.shared.f32 	%f108, [%r93+-20];
	add.f32 	%f109, %f107, %f108;
	ld.shared.f32 	%f110, [%r93+-16];
	add.f32 	%f111, %f109, %f110;
	ld.shared.f32 	%f112, [%r93+-12];
	add.f32 	%f113, %f111, %f112;
	ld.shared.f32 	%f114, [%r93+-8];
	add.f32 	%f115, %f113, %f114;
	ld.shared.f32 	%f116, [%r93+-4];
	add.f32 	%f117, %f115, %f116;
	ld.shared.f32 	%f118, [%r93];
	add.f32 	%f119, %f117, %f118;
	ld.shared.f32 	%f120, [%r93+4];
	add.f32 	%f121, %f119, %f120;
	ld.shared.f32 	%f122, [%r93+8];
	add.f32 	%f123, %f121, %f122;
	ld.shared.f32 	%f124, [%r93+12];
	add.f32 	%f125, %f123, %f124;
	ld.shared.f32 	%f126, [%r93+16];
	add.f32 	%f127, %f125, %f126;
	ld.shared.f32 	%f128, [%r93+20];
	add.f32 	%f129, %f127, %f128;
	ld.shared.f32 	%f130, [%r93+24];
	add.f32 	%f131, %f129, %f130;
	ld.shared.f32 	%f132, [%r93+28];
	add.f32 	%f186, %f131, %f132;
	add.s32 	%r94, %r94, 16;
	add.s32 	%r93, %r93, 64;
	setp.ne.s32 	%p16, %r94, 0;
	@%p16 bra 	$L__BB0_25;
$L__BB0_26:
	setp.eq.s32 	%p17, %r32, 0;
	@%p17 bra 	$L__BB0_35;
	and.b32  	%r40, %r31, 7;
	setp.lt.u32 	%p18, %r32, 8;
	@%p18 bra 	$L__BB0_29;
	shl.b32 	%r76, %r96, 2;
	add.s32 	%r78, %r59, %r76;
	ld.shared.f32 	%f134, [%r78];
	add.f32 	%f135, %f186, %f134;
	ld.shared.f32 	%f136, [%r78+4];
	add.f32 	%f137, %f135, %f136;
	ld.shared.f32 	%f138, [%r78+8];
	add.f32 	%f139, %f137, %f138;
	ld.shared.f32 	%f140, [%r78+12];
	add.f32 	%f141, %f139, %f140;
	ld.shared.f32 	%f142, [%r78+16];
	add.f32 	%f143, %f141, %f142;
	ld.shared.f32 	%f144, [%r78+20];
	add.f32 	%f145, %f143, %f144;
	ld.shared.f32 	%f146, [%r78+24];
	add.f32 	%f147, %f145, %f146;
	ld.shared.f32 	%f148, [%r78+28];
	add.f32 	%f186, %f147, %f148;
	add.s32 	%r96, %r96, 8;
$L__BB0_29:
	setp.eq.s32 	%p19, %r40, 0;
	@%p19 bra 	$L__BB0_35;
	and.b32  	%r43, %r31, 3;
	setp.lt.u32 	%p20, %r40, 4;
	@%p20 bra 	$L__BB0_32;
	shl.b32 	%r79, %r96, 2;
	add.s32 	%r81, %r59, %r79;
	ld.shared.f32 	%f150, [%r81];
	add.f32 	%f151, %f186, %f150;
	ld.shared.f32 	%f152, [%r81+4];
	add.f32 	%f153, %f151, %f152;
	ld.shared.f32 	%f154, [%r81+8];
	add.f32 	%f155, %f153, %f154;
	ld.shared.f32 	%f156, [%r81+12];
	add.f32 	%f186, %f155, %f156;
	add.s32 	%r96, %r96, 4;
$L__BB0_32:
	setp.eq.s32 	%p21, %r43, 0;
	@%p21 bra 	$L__BB0_35;
	shl.b32 	%r82, %r96, 2;
	add.s32 	%r99, %r59, %r82;
	neg.s32 	%r98, %r43;
$L__BB0_34:
	.pragma "nounroll";
	ld.shared.f32 	%f157, [%r99];
	add.f32 	%f186, %f186, %f157;
	add.s32 	%r99, %r99, 4;
	add.s32 	%r98, %r98, 1;
	setp.ne.s32 	%p22, %r98, 0;
	@%p22 bra 	$L__BB0_34;
$L__BB0_35:
	cvt.rn.f32.s32 	%f158, %r55;
	div.rn.f32 	%f159, %f186, %f158;
	st.shared.f32 	[_ZZ16layernorm_kernelPfS_S_S_iE5s_var], %f159;
$L__BB0_36:
	setp.ge.s32 	%p23, %r100, %r55;
	bar.sync 	0;
	@%p23 bra 	$L__BB0_39;
	ld.shared.f32 	%f160, [_ZZ16layernorm_kernelPfS_S_S_iE5s_var];
	mov.u32 	%r52, %ntid.x;
	cvta.to.global.u64 	%rd2, %rd6;
	cvta.to.global.u64 	%rd3, %rd7;
	cvta.to.global.u64 	%rd4, %rd5;
	cvt.f64.f32 	%fd1, %f160;
	add.f64 	%fd2, %fd1, 0d3EB0C6F7A0B5ED8D;
	sqrt.rn.f64 	%fd3, %fd2;
	rcp.rn.f64 	%fd4, %fd3;
	cvt.rn.f32.f64 	%f34, %fd4;
$L__BB0_38:
	mul.wide.s32 	%rd13, %r100, 4;
	add.s64 	%rd14, %rd1, %rd13;
	ld.global.f32 	%f161, [%rd14];
	sub.f32 	%f162, %f161, %f17;
	mul.f32 	%f163, %f162, %f34;
	add.s64 	%rd15, %rd2, %rd13;
	ld.global.f32 	%f164, [%rd15];
	add.s64 	%rd16, %rd3, %rd13;
	ld.global.f32 	%f165, [%rd16];
	fma.rn.f32 	%f166, %f164, %f163, %f165;
	add.s64 	%rd17, %rd4, %rd13;
	st.global.f32 	[%rd17], %f166;
	add.s32 	%r100, %r100, %r52;
	setp.lt.s32 	%p24, %r100, %r55;
	@%p24 bra 	$L__BB0_38;
$L__BB0_39:
	ret;

}


// ===== COMPILED SASS (sm_100) =====

	.target	sm_100

	.elftype	@"ET_EXEC"


//--------------------- .note.nv.tkinfo           --------------------------
	.section	.note.nv.tkinfo,"",@"SHT_NOTE"
	.sectionflags	@"SHF_NOTE_NV_TKINFO"
	.tkinfo
        /*0018*/ 	.word	0x00000002
        /*0030*/ 	.string	""
        /*0030*/ 	.string	"ptxas"
        /*0030*/ 	.string	"Cuda compilation tools, release 13.0, V13.0.88"
        /*0030*/ 	.string	"Build cuda_13.0.r13.0/compiler.36424714_0"
        /*0030*/ 	.string	"-arch sm_100 -m 64 "



//--------------------- .note.nv.cuinfo           --------------------------
	.section	.note.nv.cuinfo,"",@"SHT_NOTE"
	.sectionflags	@"SHF_NOTE_NV_CUINFO"
        /*0018*/ 	.short	0x0002
        /*001a*/ 	.short	0x0064
        /*001c*/ 	.short	0x0082
	.zero		2


//--------------------- .nv.info                  --------------------------
	.section	.nv.info,"",@"SHT_CUDA_INFO"
	.align	4


	//----- nvinfo : EIATTR_REGCOUNT
	.align		4
        /*0000*/ 	.byte	0x04, 0x2f
        /*0002*/ 	.short	(.L_1 - .L_0)
	.align		4
.L_0:
        /*0004*/ 	.word	index@(_Z16layernorm_kernelPfS_S_S_i)
        /*0008*/ 	.word	0x0000001a


	//----- nvinfo : EIATTR_FRAME_SIZE
	.align		4
.L_1:
        /*000c*/ 	.byte	0x04, 0x11
        /*000e*/ 	.short	(.L_3 - .L_2)
	.align		4
.L_2:
        /*0010*/ 	.word	index@($__internal_2_$__cuda_sm3x_div_rn_noftz_f32_slowpath)
        /*0014*/ 	.word	0x00000000


	//----- nvinfo : EIATTR_FRAME_SIZE
	.align		4
.L_3:
        /*0018*/ 	.byte	0x04, 0x11
        /*001a*/ 	.short	(.L_5 - .L_4)
	.align		4
.L_4:
        /*001c*/ 	.word	index@($__internal_1_$__cuda_sm20_dsqrt_rn_f64_mediumpath_v1)
        /*0020*/ 	.word	0x00000000


	//----- nvinfo : EIATTR_FRAME_SIZE
	.align		4
.L_5:
        /*0024*/ 	.byte	0x04, 0x11
        /*0026*/ 	.short	(.L_7 - .L_6)
	.align		4
.L_6:
        /*0028*/ 	.word	index@($__internal_0_$__cuda_sm20_dblrcp_rn_slowpath_v3)
        /*002c*/ 	.word	0x00000000


	//----- nvinfo : EIATTR_FRAME_SIZE
	.align		4
.L_7:
        /*0030*/ 	.byte	0x04, 0x11
        /*0032*/ 	.short	(.L_9 - .L_8)
	.align		4
.L_8:
        /*0034*/ 	.word	index@(_Z16layernorm_kernelPfS_S_S_i)
        /*0038*/ 	.word	0x00000000


	//----- nvinfo : EIATTR_MIN_STACK_SIZE
	.align		4
.L_9:
        /*003c*/ 	.byte	0x04, 0x12
        /*003e*/ 	.short	(.L_11 - .L_10)
	.align		4
.L_10:
        /*0040*/ 	.word	index@(_Z16layernorm_kernelPfS_S_S_i)
        /*0044*/ 	.word	0x00000000
.L_11:


//--------------------- .nv.compat                --------------------------
	.section	.nv.compat,"",@"SHT_CUDA_COMPAT_INFO"
	.align	4
        /*0000*/ 	.byte	0x02, 0x09, 0x00, 0x00, 0x02, 0x02, 0x01, 0x00, 0x02, 0x05, 0x05, 0x00, 0x03, 0x07, 0x01, 0x01
        /*0010*/ 	.byte	0x02, 0x03, 0x00, 0x00, 0x02, 0x06, 0x01, 0x00, 0x04, 0x0b, 0x08, 0x00, 0x01, 0x00, 0x00, 0x00
        /*0020*/ 	.byte	0x00, 0x00, 0x00, 0x00


//--------------------- .nv.info._Z16layernorm_kernelPfS_S_S_i --------------------------
	.section	.nv.info._Z16layernorm_kernelPfS_S_S_i,"",@"SHT_CUDA_INFO"
	.sectionflags	@""
	.align	4


	//----- nvinfo : EIATTR_CUDA_API_VERSION
	.align		4
        /*0000*/ 	.byte	0x04, 0x37
        /*0002*/ 	.short	(.L_13 - .L_12)
.L_12:
        /*0004*/ 	.word	0x00000082


	//----- nvinfo : EIATTR_KPARAM_INFO
	.align		4
.L_13:
        /*0008*/ 	.byte	0x04, 0x17
        /*000a*/ 	.short	(.L_15 - .L_14)
.L_14:
        /*000c*/ 	.word	0x00000000
        /*0010*/ 	.short	0x0004
        /*0012*/ 	.short	0x0020
        /*0014*/ 	.byte	0x00, 0xf0, 0x11, 0x00


	//----- nvinfo : EIATTR_KPARAM_INFO
	.align		4
.L_15:
        /*0018*/ 	.byte	0x04, 0x17
        /*001a*/ 	.short	(.L_17 - .L_16)
.L_16:
        /*001c*/ 	.word	0x00000000
        /*0020*/ 	.short	0x0003
        /*0022*/ 	.short	0x0018
        /*0024*/ 	.byte	0x00, 0xf5, 0x21, 0x00


	//----- nvinfo : EIATTR_KPARAM_INFO
	.align		4
.L_17:
        /*0028*/ 	.byte	0x04, 0x17
        /*002a*/ 	.short	(.L_19 - .L_18)
.L_18:
        /*002c*/ 	.word	0x00000000
        /*0030*/ 	.short	0x0002
        /*0032*/ 	.short	0x0010
        /*0034*/ 	.byte	0x00, 0xf5, 0x21, 0x00


	//----- nvinfo : EIATTR_KPARAM_INFO
	.align		4
.L_19:
        /*0038*/ 	.byte	0x04, 0x17
        /*003a*/ 	.short	(.L_21 - .L_20)
.L_20:
        /*003c*/ 	.word	0x00000000
        /*0040*/ 	.short	0x0001
        /*0042*/ 	.short	0x0008
        /*0044*/ 	.byte	0x00, 0xf5, 0x21, 0x00


	//----- nvinfo : EIATTR_KPARAM_INFO
	.align		4
.L_21:
        /*0048*/ 	.byte	0x04, 0x17
        /*004a*/ 	.short	(.L_23 - .L_22)
.L_22:
        /*004c*/ 	.word	0x00000000
        /*0050*/ 	.short	0x0000
        /*0052*/ 	.short	0x0000
        /*0054*/ 	.byte	0x00, 0xf5, 0x21, 0x00


	//----- nvinfo : EIATTR_SPARSE_MMA_MASK
	.align		4
.L_23:
        /*0058*/ 	.byte	0x03, 0x50
        /*005a*/ 	.short	0x0000


	//----- nvinfo : EIATTR_MAXREG_COUNT
	.align		4
        /*005c*/ 	.byte	0x03, 0x1b
        /*005e*/ 	.short	0x00ff


	//----- nvinfo : EIATTR_NUM_BARRIERS
	.align		4
        /*0060*/ 	.byte	0x02, 0x4c
        /*0062*/ 	.byte	0x01
	.zero		1


	//----- nvinfo : EIATTR_MERCURY_ISA_VERSION
	.align		4
        /*0064*/ 	.byte	0x03, 0x5f
        /*0066*/ 	.short	0x0101


	//----- nvinfo : EIATTR_VRC_CTA_INIT_COUNT
	.align		4
        /*0068*/ 	.byte	0x02, 0x4a
	.zero		1
	.zero		1


	//----- nvinfo : EIATTR_EXIT_INSTR_OFFSETS
	.align		4
        /*006c*/ 	.byte	0x04, 0x1c
        /*006e*/ 	.short	(.L_25 - .L_24)


	//   ....[0]....
.L_24:
        /*0070*/ 	.word	0x00000fc0


	//   ....[1]....
        /*0074*/ 	.word	0x000013c0


	//----- nvinfo : EIATTR_CRS_STACK_SIZE
	.align		4
.L_25:
        /*0078*/ 	.byte	0x04, 0x1e
        /*007a*/ 	.short	(.L_27 - .L_26)
.L_26:
        /*007c*/ 	.word	0x00000000


	//----- nvinfo : EIATTR_CBANK_PARAM_SIZE
	.align		4
.L_27:
        /*0080*/ 	.byte	0x03, 0x19
        /*0082*/ 	.short	0x0024


	//----- nvinfo : EIATTR_PARAM_CBANK
	.align		4
        /*0084*/ 	.byte	0x04, 0x0a
        /*0086*/ 	.short	(.L_29 - .L_28)
	.align		4
.L_28:
        /*0088*/ 	.word	index@(.nv.constant0._Z16layernorm_kernelPfS_S_S_i)
        /*008c*/ 	.short	0x0380
        /*008e*/ 	.short	0x0024


	//----- nvinfo : EIATTR_SW_WAR
	.align		4
.L_29:
        /*0090*/ 	.byte	0x04, 0x36
        /*0092*/ 	.short	(.L_31 - .L_30)
.L_30:
        /*0094*/ 	.word	0x00000008
.L_31:


//--------------------- .nv.callgraph             --------------------------
	.section	.nv.callgraph,"",@"SHT_CUDA_CALLGRAPH"
	.align	4
	.sectionentsize	8
	.align		4
        /*0000*/ 	.word	0x00000000
	.align		4
        /*0004*/ 	.word	0xffffffff
	.align		4
        /*0008*/ 	.word	0x00000000
	.align		4
        /*000c*/ 	.word	0xfffffffe
	.align		4
        /*0010*/ 	.word	0x00000000
	.align		4
        /*0014*/ 	.word	0xfffffffd
	.align		4
        /*0018*/ 	.word	0x00000000
	.align		4
        /*001c*/ 	.word	0xfffffffc


//--------------------- .text._Z16layernorm_kernelPfS_S_S_i --------------------------
	.section	.text._Z16layernorm_kernelPfS_S_S_i,"ax",@progbits
	.align	128
        .global         _Z16layernorm_kernelPfS_S_S_i
        .type           _Z16layernorm_kernelPfS_S_S_i,@function
        .size           _Z16layernorm_kernelPfS_S_S_i,(.L_x_53 - _Z16layernorm_kernelPfS_S_S_i)
        .other          _Z16layernorm_kernelPfS_S_S_i,@"STO_CUDA_ENTRY STV_DEFAULT"
_Z16layernorm_kernelPfS_S_S_i:
.text._Z16layernorm_kernelPfS_S_S_i:
[----:B------:R-:W-:Y:S01]  /*0000*/  LDC R1, c[0x0][0x37c] ;  /* 0x0000df00ff017b82 */ /* 0x000fe20000000800 */
[----:B------:R-:W0:Y:S07]  /*0010*/  S2R R2, SR_TID.X ;  /* 0x0000000000027919 */ /* 0x000e2e0000002100 */
[----:B------:R-:W1:Y:S01]  /*0020*/  S2UR UR5, SR_CgaCtaId ;  /* 0x00000000000579c3 */ /* 0x000e620000008800 */
[----:B------:R-:W0:Y:S01]  /*0030*/  LDCU UR9, c[0x0][0x3a0] ;  /* 0x00007400ff0977ac */ /* 0x000e220008000800 */
[----:B------:R-:W-:Y:S01]  /*0040*/  BSSY.RECONVERGENT B0, `(.L_x_0) ;  /* 0x000001b000007945 */ /* 0x000fe20003800200 */
[----:B------:R-:W-:Y:S01]  /*0050*/  UMOV UR4, 0x400 ;  /* 0x0000040000047882 */ /* 0x000fe20000000000 */
[----:B------:R-:W2:Y:S01]  /*0060*/  LDCU.64 UR10, c[0x0][0x358] ;  /* 0x00006b00ff0a77ac */ /* 0x000ea20008000a00 */
[----:B-1----:R-:W-:-:S02]  /*0070*/  ULEA UR6, UR5, UR4, 0x18 ;  /* 0x0000000405067291 */ /* 0x002fc4000f8ec0ff */
[----:B------:R-:W-:-:S04]  /*0080*/  UIADD3 UR4, UPT, UPT, UR4, 0x1000, URZ ;  /* 0x0000100004047890 */ /* 0x000fc8000fffe0ff */
[----:B------:R-:W-:Y:S01]  /*0090*/  ULEA UR5, UR5, UR4, 0x18 ;  /* 0x0000000405057291 */ /* 0x000fe2000f8ec0ff */
[----:B------:R-:W-:Y:S02]  /*00a0*/  MOV R0, UR6 ;  /* 0x0000000600007c02 */ /* 0x000fe40008000f00 */
[----:B0-----:R-:W-:-:S03]  /*00b0*/  ISETP.GE.AND P0, PT, R2, UR9, PT ;  /* 0x0000000902007c0c */ /* 0x001fc6000bf06270 */
[C---:B------:R-:W-:Y:S01]  /*00c0*/  IMAD R3, R2.reuse, 0x4, R0 ;  /* 0x0000000402037824 */ /* 0x040fe200078e0200 */
[----:B------:R-:W-:-:S04]  /*00d0*/  LEA R20, R2, UR5, 0x2 ;  /* 0x0000000502147c11 */ /* 0x000fc8000f8e10ff */
[----:B------:R0:W-:Y:S04]  /*00e0*/  STS [R3], RZ ;  /* 0x000000ff03007388 */ /* 0x0001e80000000800 */
[----:B------:R0:W-:Y:S01]  /*00f0*/  STS [R20], RZ ;  /* 0x000000ff14007388 */ /* 0x0001e20000000800 */
[----:B------:R-:W-:Y:S06]  /*0100*/  BAR.SYNC.DEFER_BLOCKING 0x0 ;  /* 0x0000000000007b1d */ /* 0x000fec0000010000 */
[----:B--2---:R-:W-:Y:S05]  /*0110*/  @P0 BRA `(.L_x_1) ;  /* 0x0000000000340947 */ /* 0x004fea0003800000 */
[----:B------:R1:W2:Y:S01]  /*0120*/  LDS R8, [R3] ;  /* 0x0000000003087984 */ /* 0x0002a20000000800 */
[----:B------:R-:W3:Y:S01]  /*0130*/  LDC R10, c[0x0][0x360] ;  /* 0x0000d800ff0a7b82 */ /* 0x000ee20000000800 */
[----:B------:R-:W-:Y:S01]  /*0140*/  BSSY.RECONVERGENT B1, `(.L_x_2) ;  /* 0x0000009000017945 */ /* 0x000fe20003800200 */
[----:B------:R-:W-:-:S06]  /*0150*/  MOV R9, R2 ;  /* 0x0000000200097202 */ /* 0x000fcc0000000f00 */
[----:B-1----:R-:W4:Y:S02]  /*0160*/  LDC.64 R6, c[0x0][0x388] ;  /* 0x0000e200ff067b82 */ /* 0x002f240000000a00 */
.L_x_3:
[----:B----4-:R-:W-:-:S06]  /*0170*/  IMAD.WIDE R4, R9, 0x4, R6 ;  /* 0x0000000409047825 */ /* 0x010fcc00078e0206 */
[----:B------:R-:W2:Y:S01]  /*0180*/  LDG.E R5, desc[UR10][R4.64] ;  /* 0x0000000a04057981 */ /* 0x000ea2000c1e1900 */
[----:B---3--:R-:W-:-:S05]  /*0190*/  IMAD.IADD R9, R10, 0x1, R9 ;  /* 0x000000010a097824 */ /* 0x008fca00078e0209 */
[----:B------:R-:W-:Y:S01]  /*01a0*/  ISETP.GE.AND P0, PT, R9, UR9, PT ;  /* 0x0000000909007c0c */ /* 0x000fe2000bf06270 */
[----:B--2---:R-:W-:-:S12]  /*01b0*/  FADD R8, R5, R8 ;  /* 0x0000000805087221 */ /* 0x004fd80000000000 */
[----:B------:R-:W-:Y:S05]  /*01c0*/  @!P0 BRA `(.L_x_3) ;  /* 0xfffffffc00e88947 */ /* 0x000fea000383ffff */
[----:B------:R-:W-:Y:S05]  /*01d0*/  BSYNC.RECONVERGENT B1 ;  /* 0x0000000000017941 */ /* 0x000fea0003800200 */
.L_x_2:
[----:B------:R1:W-:Y:S02]  /*01e0*/  STS [R3], R8 ;  /* 0x0000000803007388 */ /* 0x0003e40000000800 */
.L_x_1:
[----:B------:R-:W-:Y:S05]  /*01f0*/  BSYNC.RECONVERGENT B0 ;  /* 0x0000000000007941 */ /* 0x000fea0003800200 */
.L_x_0:
[----:B------:R-:W-:Y:S01]  /*0200*/  BAR.SYNC.DEFER_BLOCKING 0x0 ;  /* 0x0000000000007b1d */ /* 0x000fe20000010000 */
[----:B------:R-:W-:-:S05]  /*0210*/  ISETP.NE.AND P0, PT, R2, RZ, PT ;  /* 0x000000ff0200720c */ /* 0x000fca0003f05270 */
[----:B------:R-:W-:Y:S08]  /*0220*/  BSSY.RECONVERGENT B0, `(.L_x_4) ;  /* 0x000005f000007945 */ /* 0x000ff00003800200 */
[----:B------:R-:W-:Y:S05]  /*0230*/  @P0 BRA `(.L_x_5) ;  /* 0x0000000400740947 */ /* 0x000fea0003800000 */
[----:B------:R-:W2:Y:S01]  /*0240*/  LDCU UR6, c[0x0][0x360] ;  /* 0x00006c00ff0677ac */ /* 0x000ea20008000800 */
[----:B------:R-:W-:Y:S02]  /*0250*/  HFMA2 R19, -RZ, RZ, 0, 0 ;  /* 0x00000000ff137431 */ /* 0x000fe400000001ff */
[----:B01----:R-:W-:Y:S01]  /*0260*/  IMAD.MOV.U32 R3, RZ, RZ, RZ ;  /* 0x000000ffff037224 */ /* 0x003fe200078e00ff */
[----:B--2---:R-:W-:Y:S02]  /*0270*/  UISETP.GE.U32.AND UP1, UPT, UR6, 0x10, UPT ;  /* 0x000000100600788c */ /* 0x004fe4000bf26070 */
[----:B------:R-:W-:-:S04]  /*0280*/  ULOP3.LUT UR7, UR6, 0xf, URZ, 0xc0, !UPT ;  /* 0x0000000f06077892 */ /* 0x000fc8000f8ec0ff */
[----:B------:R-:W-:-:S03]  /*0290*/  UISETP.NE.AND UP0, UPT, UR7, URZ, UPT ;  /* 0x000000ff0700728c */ /* 0x000fc6000bf05270 */
[----:B------:R-:W-:Y:S08]  /*02a0*/  BRA.U !UP1, `(.L_x_6) ;  /* 0x0000000109787547 */ /* 0x000ff0000b800000 */
[----:B------:R-:W-:Y:S01]  /*02b0*/  ULOP3.LUT UR8, UR6, 0x7f0, URZ, 0xc0, !UPT ;  /* 0x000007f006087892 */ /* 0x000fe2000f8ec0ff */
[----:B------:R-:W-:Y:S01]  /*02c0*/  IADD3 R21, PT, PT, R0, 0x20, RZ ;  /* 0x0000002000157810 */ /* 0x000fe20007ffe0ff */
[----:B------:R-:W-:Y:S01]  /*02d0*/  ULOP3.LUT UR4, UR6, 0xfffffff0, URZ, 0xc0, !UPT ;  /* 0xfffffff006047892 */ /* 0x000fe2000f8ec0ff */
[----:B------:R-:W-:-:S03]  /*02e0*/  IMAD.MOV.U32 R19, RZ, RZ, RZ ;  /* 0x000000ffff137224 */ /* 0x000fc600078e00ff */
[----:B------:R-:W-:Y:S01]  /*02f0*/  MOV R3, UR8 ;  /* 0x0000000800037c02 */ /* 0x000fe20008000f00 */
[----:B------:R-:W-:-:S12]  /*0300*/  UIADD3 UR4, UPT, UPT, -UR4, URZ, URZ ;  /* 0x000000ff04047290 */ /* 0x000fd8000fffe1ff */
.L_x_7:
[----:B------:R-:W0:Y:S01]  /*0310*/  LDS.128 R4, [R21+-0x20] ;  /* 0xffffe00015047984 */ /* 0x000e220000000c00 */
[----:B------:R-:W-:-:S03]  /*0320*/  UIADD3 UR4, UPT, UPT, UR4, 0x10, URZ ;  /* 0x0000001004047890 */ /* 0x000fc6000fffe0ff */
[----:B------:R-:W1:Y:S01]  /*0330*/  LDS.128 R8, [R21+-0x10] ;  /* 0xfffff00015087984 */ /* 0x000e620000000c00 */
[----:B------:R-:W-:-:S03]  /*0340*/  UISETP.NE.AND UP1, UPT, UR4, URZ, UPT ;  /* 0x000000ff0400728c */ /* 0x000fc6000bf25270 */
[----:B------:R-:W2:Y:S01]  /*0350*/  LDS.128 R12, [R21] ;  /* 0x00000000150c7984 */ /* 0x000ea20000000c00 */
[----:B0-----:R-:W-:-:S03]  /*0360*/  FADD R4, R4, R19 ;  /* 0x0000001304047221 */ /* 0x001fc60000000000 */
[----:B------:R0:W3:Y:S01]  /*0370*/  LDS.128 R16, [R21+0x10] ;  /* 0x0000100015107984 */ /* 0x0000e20000000c00 */
[----:B------:R-:W-:-:S04]  /*0380*/  FADD R5, R4, R5 ;  /* 0x0000000504057221 */ /* 0x000fc80000000000 */
[----:B------:R-:W-:Y:S01]  /*0390*/  FADD R6, R5, R6 ;  /* 0x0000000605067221 */ /* 0x000fe20000000000 */
[----:B0-----:R-:W-:-:S03]  /*03a0*/  VIADD R21, R21, 0x40 ;  /* 0x0000004015157836 */ /* 0x001fc60000000000 */
[----:B------:R-:W-:-:S04]  /*03b0*/  FADD R7, R6, R7 ;  /* 0x0000000706077221 */ /* 0x000fc80000000000 */
[----:B-1----:R-:W-:-:S04]  /*03c0*/  FADD R8, R7, R8 ;  /* 0x0000000807087221 */ /* 0x002fc80000000000 */
[----:B------:R-:W-:-:S04]  /*03d0*/  FADD R9, R8, R9 ;  /* 0x0000000908097221 */ /* 0x000fc80000000000 */
[----:B------:R-:W-:-:S04]  /*03e0*/  FADD R10, R9, R10 ;  /* 0x0000000a090a7221 */ /* 0x000fc80000000000 */
[----:B------:R-:W-:-:S04]  /*03f0*/  FADD R11, R10, R11 ;  /* 0x0000000b0a0b7221 */ /* 0x000fc80000000000 */
[----:B--2---:R-:W-:-:S04]  /*0400*/  FADD R12, R11, R12 ;  /* 0x0000000c0b0c7221 */ /* 0x004fc80000000000 */
[----:B------:R-:W-:-:S04]  /*0410*/  FADD R13, R12, R13 ;  /* 0x0000000d0c0d7221 */ /* 0x000fc80000000000 */
[----:B------:R-:W-:-:S04]  /*0420*/  FADD R14, R13, R14 ;  /* 0x0000000e0d0e7221 */ /* 0x000fc80000000000 */
[----:B------:R-:W-:-:S04]  /*0430*/  FADD R15, R14, R15 ;  /* 0x0000000f0e0f7221 */ /* 0x000fc80000000000 */
[----:B---3--:R-:W-:-:S04]  /*0440*/  FADD R16, R15, R16 ;  /* 0x000000100f107221 */ /* 0x008fc80000000000 */
[----:B------:R-:W-:-:S04]  /*0450*/  FADD R17, R16, R17 ;  /* 0x0000001110117221 */ /* 0x000fc80000000000 */
[----:B------:R-:W-:-:S04]  /*0460*/  FADD R18, R17, R18 ;  /* 0x0000001211127221 */ /* 0x000fc80000000000 */
[----:B------:R-:W-:Y:S01]  /*0470*/  FADD R19, R18, R19 ;  /* 0x0000001312137221 */ /* 0x000fe20000000000 */
[----:B------:R-:W-:Y:S06]  /*0480*/  BRA.U UP1, `(.L_x_7) ;  /* 0xfffffffd01a07547 */ /* 0x000fec000b83ffff */
.L_x_6:
[----:B------:R-:W-:Y:S05]  /*0490*/  BRA.U !UP0, `(.L_x_8) ;  /* 0x0000000108947547 */ /* 0x000fea000b800000 */
[----:B------:R-:W-:Y:S02]  /*04a0*/  UISETP.GE.U32.AND UP0, UPT, UR7, 0x8, UPT ;  /* 0x000000080700788c */ /* 0x000fe4000bf06070 */
[----:B------:R-:W-:-:S04]  /*04b0*/  ULOP3.LUT UR8, UR6, 0x7, URZ, 0xc0, !UPT ;  /* 0x0000000706087892 */ /* 0x000fc8000f8ec0ff */
[----:B------:R-:W-:-:S03]  /*04c0*/  UISETP.NE.AND UP1, UPT, UR8, URZ, UPT ;  /* 0x000000ff0800728c */ /* 0x000fc6000bf25270 */
[----:B------:R-:W-:Y:S08]  /*04d0*/  BRA.U !UP0, `(.L_x_9) ;  /* 0x0000000108307547 */ /* 0x000ff0000b800000 */
[C---:B------:R-:W-:Y:S01]  /*04e0*/  LEA R12, R3.reuse, R0, 0x2 ;  /* 0x00000000030c7211 */ /* 0x040fe200078e10ff */
[----:B------:R-:W-:-:S04]  /*04f0*/  VIADD R3, R3, 0x8 ;  /* 0x0000000803037836 */ /* 0x000fc80000000000 */
[----:B------:R-:W0:Y:S04]  /*0500*/  LDS.128 R4, [R12] ;  /* 0x000000000c047984 */ /* 0x000e280000000c00 */
[----:B------:R-:W1:Y:S01]  /*0510*/  LDS.128 R8, [R12+0x10] ;  /* 0x000010000c087984 */ /* 0x000e620000000c00 */
[----:B0-----:R-:W-:-:S04]  /*0520*/  FADD R4, R19, R4 ;  /* 0x0000000413047221 */ /* 0x001fc80000000000 */
[----:B------:R-:W-:-:S04]  /*0530*/  FADD R5, R4, R5 ;  /* 0x0000000504057221 */ /* 0x000fc80000000000 */
[----:B------:R-:W-:-:S04]  /*0540*/  FADD R6, R5, R6 ;  /* 0x0000000605067221 */ /* 0x000fc80000000000 */
[----:B------:R-:W-:-:S04]  /*0550*/  FADD R7, R6, R7 ;  /* 0x0000000706077221 */ /* 0x000fc80000000000 */
[----:B-1----:R-:W-:-:S04]  /*0560*/  FADD R8, R7, R8 ;  /* 0x0000000807087221 */ /* 0x002fc80000000000 */
[----:B------:R-:W-:-:S04]  /*0570*/  FADD R9, R8, R9 ;  /* 0x0000000908097221 */ /* 0x000fc80000000000 */
[----:B------:R-:W-:-:S04]  /*0580*/  FADD R10, R9, R10 ;  /* 0x0000000a090a7221 */ /* 0x000fc80000000000 */
[----:B------:R-:W-:-:S07]  /*0590*/  FADD R19, R10, R11 ;  /* 0x0000000b0a137221 */ /* 0x000fce0000000000 */
.L_x_9:
[----:B------:R-:W-:Y:S05]  /*05a0*/  BRA.U !UP1, `(.L_x_8) ;  /* 0x0000000109507547 */ /* 0x000fea000b800000 */
[----:B------:R-:W-:Y:S02]  /*05b0*/  UISETP.GE.U32.AND UP0, UPT, UR8, 0x4, UPT ;  /* 0x000000040800788c */ /* 0x000fe4000bf06070 */
[----:B------:R-:W-:-:S04]  /*05c0*/  ULOP3.LUT UR4, UR6, 0x3, URZ, 0xc0, !UPT ;  /* 0x0000000306047892 */ /* 0x000fc8000f8ec0ff */
[----:B------:R-:W-:-:S03]  /*05d0*/  UISETP.NE.AND UP1, UPT, UR4, URZ, UPT ;  /* 0x000000ff0400728c */ /* 0x000fc6000bf25270 */
[----:B------:R-:W-:Y:S08]  /*05e0*/  BRA.U !UP0, `(.L_x_10) ;  /* 0x00000001081c7547 */ /* 0x000ff0000b800000 */
[C---:B------:R-:W-:Y:S01]  /*05f0*/  LEA R4, R3.reuse, R0, 0x2 ;  /* 0x0000000003047211 */ /* 0x040fe200078e10ff */
[----:B------:R-:W-:-:S05]  /*0600*/  VIADD R3, R3, 0x4 ;  /* 0x0000000403037836 */ /* 0x000fca0000000000 */
[----:B------:R-:W0:Y:S02]  /*0610*/  LDS.128 R4, [R4] ;  /* 0x0000000004047984 */ /* 0x000e240000000c00 */
[----:B0-----:R-:W-:-:S04]  /*0620*/  FADD R8, R19, R4 ;  /* 0x0000000413087221 */ /* 0x001fc80000000000 */
[----:B------:R-:W-:-:S04]  /*0630*/  FADD R5, R8, R5 ;  /* 0x0000000508057221 */ /* 0x000fc80000000000 */
[----:B------:R-:W-:-:S04]  /*0640*/  FADD R6, R5, R6 ;  /* 0x0000000605067221 */ /* 0x000fc80000000000 */
[----:B------:R-:W-:-:S07]  /*0650*/  FADD R19, R6, R7 ;  /* 0x0000000706137221 */ /* 0x000fce0000000000 */
.L_x_10:
[----:B------:R-:W-:Y:S05]  /*0660*/  BRA.U !UP1, `(.L_x_8) ;  /* 0x0000000109207547 */ /* 0x000fea000b800000 */
[----:B------:R-:W-:Y:S01]  /*0670*/  LEA R0, R3, R0, 0x2 ;  /* 0x0000000003007211 */ /* 0x000fe200078e10ff */
[----:B------:R-:W-:-:S12]  /*0680*/  UIADD3 UR4, UPT, UPT, -UR4, URZ, URZ ;  /* 0x000000ff04047290 */ /* 0x000fd8000fffe1ff */
.L_x_11:
[----:B------:R0:W1:Y:S01]  /*0690*/  LDS R4, [R0] ;  /* 0x0000000000047984 */ /* 0x0000620000000800 */
[----:B------:R-:W-:-:S04]  /*06a0*/  UIADD3 UR4, UPT, UPT, UR4, 0x1, URZ ;  /* 0x0000000104047890 */ /* 0x000fc8000fffe0ff */
[----:B------:R-:W-:Y:S01]  /*06b0*/  UISETP.NE.AND UP0, UPT, UR4, URZ, UPT ;  /* 0x000000ff0400728c */ /* 0x000fe2000bf05270 */
[----:B0-----:R-:W-:Y:S02]  /*06c0*/  VIADD R0, R0, 0x4 ;  /* 0x0000000400007836 */ /* 0x001fe40000000000 */
[----:B-1----:R-:W-:-:S06]  /*06d0*/  FADD R19, R4, R19 ;  /* 0x0000001304137221 */ /* 0x002fcc0000000000 */
[----:B------:R-:W-:Y:S05]  /*06e0*/  BRA.U UP0, `(.L_x_11) ;  /* 0xfffffffd00e87547 */ /* 0x000fea000b83ffff */
.L_x_8:
[----:B------:R-:W-:-:S04]  /*06f0*/  I2FP.F32.S32 R3, UR9 ;  /* 0x0000000900037c45 */ /* 0x000fc80008201400 */
[----:B------:R-:W0:Y:S08]  /*0700*/  MUFU.RCP R0, R3 ;  /* 0x0000000300007308 */ /* 0x000e300000001000 */
[----:B------:R-:W1:Y:S01]  /*0710*/  FCHK P0, R19, R3 ;  /* 0x0000000313007302 */ /* 0x000e620000000000 */
[----:B0-----:R-:W-:-:S04]  /*0720*/  FFMA R5, -R3, R0, 1 ;  /* 0x3f80000003057423 */ /* 0x001fc80000000100 */
[----:B------:R-:W-:-:S04]  /*0730*/  FFMA R0, R0, R5, R0 ;  /* 0x0000000500007223 */ /* 0x000fc80000000000 */
[----:B------:R-:W-:-:S04]  /*0740*/  FFMA R4, R0, R19, RZ ;  /* 0x0000001300047223 */ /* 0x000fc800000000ff */
[----:B------:R-:W-:-:S04]  /*0750*/  FFMA R5, -R3, R4, R19 ;  /* 0x0000000403057223 */ /* 0x000fc80000000113 */
[----:B------:R-:W-:Y:S01]  /*0760*/  FFMA R5, R0, R5, R4 ;  /* 0x0000000500057223 */ /* 0x000fe20000000004 */
[----:B-1----:R-:W-:Y:S06]  /*0770*/  @!P0 BRA `(.L_x_12) ;  /* 0x0000000000108947 */ /* 0x002fec0003800000 */
[----:B------:R-:W-:Y:S02]  /*0780*/  MOV R0, R19 ;  /* 0x0000001300007202 */ /* 0x000fe40000000f00 */
[----:B------:R-:W-:-:S07]  /*0790*/  MOV R6, 0x7b0 ;  /* 0x000007b000067802 */ /* 0x000fce0000000f00 */
[----:B------:R-:W-:Y:S05]  /*07a0*/  CALL.REL.NOINC `($__internal_2_$__cuda_sm3x_div_rn_noftz_f32_slowpath) ;  /* 0x0000001000547944 */ /* 0x000fea0003c00000 */
[----:B------:R-:W-:-:S07]  /*07b0*/  IMAD.MOV.U32 R5, RZ, RZ, R0 ;  /* 0x000000ffff057224 */ /* 0x000fce00078e0000 */
.L_x_12:
[----:B------:R-:W0:Y:S01]  /*07c0*/  S2UR UR6, SR_CgaCtaId ;  /* 0x00000000000679c3 */ /* 0x000e220000008800 */
[----:B------:R-:W-:Y:S02]  /*07d0*/  UMOV UR4, 0x400 ;  /* 0x0000040000047882 */ /* 0x000fe40000000000 */
[----:B0-----:R-:W-:-:S06]  /*07e0*/  ULEA UR4, UR6, UR4, 0x18 ;  /* 0x0000000406047291 */ /* 0x001fcc000f8ec0ff */
[----:B------:R-:W-:-:S05]  /*07f0*/  MOV R0, UR4 ;  /* 0x0000000400007c02 */ /* 0x000fca0008000f00 */
[----:B------:R2:W-:Y:S02]  /*0800*/  STS [R0], R5 ;  /* 0x0000000500007388 */ /* 0x0005e40000000800 */
.L_x_5:
[----:B------:R-:W-:Y:S05]  /*0810*/  BSYNC.RECONVERGENT B0 ;  /* 0x0000000000007941 */ /* 0x000fea0003800200 */
.L_x_4:
[----:B------:R-:W-:Y:S06]  /*0820*/  BAR.SYNC.DEFER_BLOCKING 0x0 ;  /* 0x0000000000007b1d */ /* 0x000fec0000010000 */
[----:B------:R-:W3:Y:S01]  /*0830*/  LDCU UR12, c[0x0][0x3a0] ;  /* 0x00007400ff0c77ac */ /* 0x000ee20008000800 */
[----:B------:R-:W-:Y:S01]  /*0840*/  BSSY.RECONVERGENT B0, `(.L_x_13) ;  /* 0x0000012000007945 */ /* 0x000fe20003800200 */
[----:B------:R4:W0:Y:S01]  /*0850*/  LDS R4, [R0] ;  /* 0x0000000000047984 */ /* 0x0008220000000800 */
[----:B---3--:R-:W-:-:S13]  /*0860*/  ISETP.GE.AND P0, PT, R2, UR12, PT ;  /* 0x0000000c02007c0c */ /* 0x008fda000bf06270 */
[----:B----4-:R-:W-:Y:S05]  /*0870*/  @P0 BRA `(.L_x_14) ;  /* 0x0000000000380947 */ /* 0x010fea0003800000 */
[----:B01----:R0:W1:Y:S01]  /*0880*/  LDS R3, [R20] ;  /* 0x0000000014037984 */ /* 0x0030620000000800 */
[----:B------:R-:W3:Y:S01]  /*0890*/  LDC R12, c[0x0][0x360] ;  /* 0x0000d800ff0c7b82 */ /* 0x000ee20000000800 */
[----:B------:R-:W-:Y:S01]  /*08a0*/  BSSY.RECONVERGENT B1, `(.L_x_15) ;  /* 0x000000a000017945 */ /* 0x000fe20003800200 */
[----:B--2---:R-:W-:-:S06]  /*08b0*/  IMAD.MOV.U32 R5, RZ, RZ, R2 ;  /* 0x000000ffff057224 */ /* 0x004fcc00078e0002 */
[----:B0-----:R-:W2:Y:S02]  /*08c0*/  LDC.64 R8, c[0x0][0x388] ;  /* 0x0000e200ff087b82 */ /* 0x001ea40000000a00 */
.L_x_16:
[----:B--2---:R-:W-:-:S06]  /*08d0*/  IMAD.WIDE R6, R5, 0x4, R8 ;  /* 0x0000000405067825 */ /* 0x004fcc00078e0208 */
[----:B------:R-:W2:Y:S01]  /*08e0*/  LDG.E R7, desc[UR10][R6.64] ;  /* 0x0000000a06077981 */ /* 0x000ea2000c1e1900 */
[----:B---3--:R-:W-:-:S04]  /*08f0*/  IADD3 R5, PT, PT, R12, R5, RZ ;  /* 0x000000050c057210 */ /* 0x008fc80007ffe0ff */
[----:B------:R-:W-:Y:S01]  /*0900*/  ISETP.GE.AND P0, PT, R5, UR12, PT ;  /* 0x0000000c05007c0c */ /* 0x000fe2000bf06270 */
[----:B--2---:R-:W-:-:S04]  /*0910*/  FADD R10, -R4, R7 ;  /* 0x00000007040a7221 */ /* 0x004fc80000000100 */
[----:B-1----:R-:W-:-:S08]  /*0920*/  FFMA R3, R10, R10, R3 ;  /* 0x0000000a0a037223 */ /* 0x002fd00000000003 */
[----:B------:R-:W-:Y:S05]  /*0930*/  @!P0 BRA `(.L_x_16) ;  /* 0xfffffffc00e48947 */ /* 0x000fea000383ffff */
[----:B------:R-:W-:Y:S05]  /*0940*/  BSYNC.RECONVERGENT B1 ;  /* 0x0000000000017941 */ /* 0x000fea0003800200 */
.L_x_15:
[----:B------:R3:W-:Y:S02]  /*0950*/  STS [R20], R3 ;  /* 0x0000000314007388 */ /* 0x0007e40000000800 */
.L_x_14:
[----:B------:R-:W-:Y:S05]  /*0960*/  BSYNC.RECONVERGENT B0 ;  /* 0x0000000000007941 */ /* 0x000fea0003800200 */
.L_x_13:
[----:B------:R-:W-:Y:S01]  /*0970*/  BAR.SYNC.DEFER_BLOCKING 0x0 ;  /* 0x0000000000007b1d */ /* 0x000fe20000010000 */
[----:B------:R-:W-:-:S05]  /*0980*/  ISETP.NE.AND P0, PT, R2, RZ, PT ;  /* 0x000000ff0200720c */ /* 0x000fca0003f05270 */
[----:B------:R-:W-:Y:S08]  /*0990*/  BSSY.RECONVERGENT B0, `(.L_x_17) ;  /* 0x000005f000007945 */ /* 0x000ff00003800200 */
[----:B------:R-:W-:Y:S05]  /*09a0*/  @P0 BRA `(.L_x_18) ;  /* 0x0000000400740947 */ /* 0x000fea0003800000 */
[----:B------:R-:W4:Y:S01]  /*09b0*/  LDCU UR7, c[0x0][0x360] ;  /* 0x00006c00ff0777ac */ /* 0x000f220008000800 */
[----:B------:R-:W-:Y:S01]  /*09c0*/  IMAD.MOV.U32 R23, RZ, RZ, RZ ;  /* 0x000000ffff177224 */ /* 0x000fe200078e00ff */
[----:B------:R-:W-:Y:S01]  /*09d0*/  UMOV UR4, URZ ;  /* 0x000000ff00047c82 */ /* 0x000fe20008000000 */
[----:B----4-:R-:W-:Y:S02]  /*09e0*/  UISETP.GE.U32.AND UP1, UPT, UR7, 0x10, UPT ;  /* 0x000000100700788c */ /* 0x010fe4000bf26070 */
[----:B------:R-:W-:-:S04]  /*09f0*/  ULOP3.LUT UR8, UR7, 0xf, URZ, 0xc0, !UPT ;  /* 0x0000000f07087892 */ /* 0x000fc8000f8ec0ff */
[----:B------:R-:W-:-:S03]  /*0a00*/  UISETP.NE.AND UP0, UPT, UR8, URZ, UPT ;  /* 0x000000ff0800728c */ /* 0x000fc6000bf05270 */
[----:B------:R-:W-:Y:S08]  /*0a10*/  BRA.U !UP1, `(.L_x_19) ;  /* 0x0000000109747547 */ /* 0x000ff0000b800000 */
[----:B------:R-:W-:Y:S01]  /*0a20*/  HFMA2 R23, -RZ, RZ, 0, 0 ;  /* 0x00000000ff177431 */ /* 0x000fe200000001ff */
[----:B------:R-:W-:Y:S02]  /*0a30*/  ULOP3.LUT UR6, UR7, 0xfffffff0, URZ, 0xc0, !UPT ;  /* 0xfffffff007067892 */ /* 0x000fe4000f8ec0ff */
[----:B------:R-:W-:Y:S02]  /*0a40*/  ULOP3.LUT UR4, UR7, 0x7f0, URZ, 0xc0, !UPT ;  /* 0x000007f007047892 */ /* 0x000fe4000f8ec0ff */
[----:B------:R-:W-:Y:S02]  /*0a50*/  UIADD3 UR9, UPT, UPT, UR5, 0x20, URZ ;  /* 0x0000002005097890 */ /* 0x000fe4000fffe0ff */
[----:B------:R-:W-:-:S12]  /*0a60*/  UIADD3 UR6, UPT, UPT, -UR6, URZ, URZ ;  /* 0x000000ff06067290 */ /* 0x000fd8000fffe1ff */
.L_x_20:
[----:B-1----:R-:W1:Y:S01]  /*0a70*/  LDS.128 R8, [UR9+-0x20] ;  /* 0xffffe009ff087984 */ /* 0x002e620008000c00 */
[----:B------:R-:W-:-:S03]  /*0a80*/  UIADD3 UR6, UPT, UPT, UR6, 0x10, URZ ;  /* 0x0000001006067890 */ /* 0x000fc6000fffe0ff */
[----:B------:R-:W4:Y:S01]  /*0a90*/  LDS.128 R12, [UR9+-0x10] ;  /* 0xfffff009ff0c7984 */ /* 0x000f220008000c00 */
[----:B------:R-:W-:-:S03]  /*0aa0*/  UISETP.NE.AND UP1, UPT, UR6, URZ, UPT ;  /* 0x000000ff0600728c */ /* 0x000fc6000bf25270 */
[----:B------:R-:W5:Y:S01]  /*0ab0*/  LDS.128 R16, [UR9] ;  /* 0x00000009ff107984 */ /* 0x000f620008000c00 */
[----:B-1----:R-:W-:-:S03]  /*0ac0*/  FADD R8, R8, R23 ;  /* 0x0000001708087221 */ /* 0x002fc60000000000 */
[----:B0--3--:R-:W0:Y:S01]  /*0ad0*/  LDS.128 R20, [UR9+0x10] ;  /* 0x00001009ff147984 */ /* 0x009e220008000c00 */
[----:B------:R-:W-:Y:S01]  /*0ae0*/  UIADD3 UR9, UPT, UPT, UR9, 0x40, URZ ;  /* 0x0000004009097890 */ /* 0x000fe2000fffe0ff */
[----:B------:R-:W-:-:S04]  /*0af0*/  FADD R9, R8, R9 ;  /* 0x0000000908097221 */ /* 0x000fc80000000000 */
[----:B------:R-:W-:-:S04]  /*0b00*/  FADD R10, R9, R10 ;  /* 0x0000000a090a7221 */ /* 0x000fc80000000000 */
[----:B------:R-:W-:-:S04]  /*0b10*/  FADD R11, R10, R11 ;  /* 0x0000000b0a0b7221 */ /* 0x000fc80000000000 */
[----:B----4-:R-:W-:-:S04]  /*0b20*/  FADD R12, R11, R12 ;  /* 0x0000000c0b0c7221 */ /* 0x010fc80000000000 */
[----:B------:R-:W-:-:S04]  /*0b30*/  FADD R13, R12, R13 ;  /* 0x0000000d0c0d7221 */ /* 0x000fc80000000000 */
[----:B------:R-:W-:-:S04]  /*0b40*/  FADD R14, R13, R14 ;  /* 0x0000000e0d0e7221 */ /* 0x000fc80000000000 */
[----:B------:R-:W-:-:S04]  /*0b50*/  FADD R15, R14, R15 ;  /* 0x0000000f0e0f7221 */ /* 0x000fc80000000000 */
[----:B-----5:R-:W-:-:S04]  /*0b60*/  FADD R16, R15, R16 ;  /* 0x000000100f107221 */ /* 0x020fc80000000000 */
[----:B------:R-:W-:-:S04]  /*0b70*/  FADD R17, R16, R17 ;  /* 0x0000001110117221 */ /* 0x000fc80000000000 */
[----:B------:R-:W-:-:S04]  /*0b80*/  FADD R18, R17, R18 ;  /* 0x0000001211127221 */ /* 0x000fc80000000000 */
[----:B------:R-:W-:-:S04]  /*0b90*/  FADD R19, R18, R19 ;  /* 0x0000001312137221 */ /* 0x000fc80000000000 */
[----:B0-----:R-:W-:-:S04]  /*0ba0*/  FADD R20, R19, R20 ;  /* 0x0000001413147221 */ /* 0x001fc80000000000 */
[----:B------:R-:W-:-:S04]  /*0bb0*/  FADD R21, R20, R21 ;  /* 0x0000001514157221 */ /* 0x000fc80000000000 */
[----:B------:R-:W-:-:S04]  /*0bc0*/  FADD R22, R21, R22 ;  /* 0x0000001615167221 */ /* 0x000fc80000000000 */
[----:B------:R-:W-:Y:S01]  /*0bd0*/  FADD R23, R22, R23 ;  /* 0x0000001716177221 */ /* 0x000fe20000000000 */
[----:B------:R-:W-:Y:S06]  /*0be0*/  BRA.U UP1, `(.L_x_20) ;  /* 0xfffffffd01a07547 */ /* 0x000fec000b83ffff */
.L_x_19:
[----:B------:R-:W-:Y:S05]  /*0bf0*/  BRA.U !UP0, `(.L_x_21) ;  /* 0x0000000108947547 */ /* 0x000fea000b800000 */
[----:B------:R-:W-:Y:S02]  /*0c00*/  UISETP.GE.U32.AND UP0, UPT, UR8, 0x8, UPT ;  /* 0x000000080800788c */ /* 0x000fe4000bf06070 */
[----:B------:R-:W-:-:S04]  /*0c10*/  ULOP3.LUT UR9, UR7, 0x7, URZ, 0xc0, !UPT ;  /* 0x0000000707097892 */ /* 0x000fc8000f8ec0ff */
[----:B------:R-:W-:-:S03]  /*0c20*/  UISETP.NE.AND UP1, UPT, UR9, URZ, UPT ;  /* 0x000000ff0900728c */ /* 0x000fc6000bf25270 */
[----:B------:R-:W-:Y:S08]  /*0c30*/  BRA.U !UP0, `(.L_x_22) ;  /* 0x0000000108307547 */ /* 0x000ff0000b800000 */
[----:B------:R-:W-:Y:S02]  /*0c40*/  ULEA UR6, UR4, UR5, 0x2 ;  /* 0x0000000504067291 */ /* 0x000fe4000f8e10ff */
[----:B------:R-:W-:-:S07]  /*0c50*/  UIADD3 UR4, UPT, UPT, UR4, 0x8, URZ ;  /* 0x0000000804047890 */ /* 0x000fce000fffe0ff */
[----:B------:R-:W4:Y:S04]  /*0c60*/  LDS.128 R12, [UR6] ;  /* 0x00000006ff0c7984 */ /* 0x000f280008000c00 */
[----:B-1----:R-:W1:Y:S01]  /*0c70*/  LDS.128 R8, [UR6+0x10] ;  /* 0x00001006ff087984 */ /* 0x002e620008000c00 */
[----:B----4-:R-:W-:-:S04]  /*0c80*/  FADD R12, R23, R12 ;  /* 0x0000000c170c7221 */ /* 0x010fc80000000000 */
[----:B------:R-:W-:-:S04]  /*0c90*/  FADD R13, R12, R13 ;  /* 0x0000000d0c0d7221 */ /* 0x000fc80000000000 */
[----:B------:R-:W-:-:S04]  /*0ca0*/  FADD R14, R13, R14 ;  /* 0x0000000e0d0e7221 */ /* 0x000fc80000000000 */
[----:B------:R-:W-:-:S04]  /*0cb0*/  FADD R15, R14, R15 ;  /* 0x0000000f0e0f7221 */ /* 0x000fc80000000000 */
[----:B-1----:R-:W-:-:S04]  /*0cc0*/  FADD R8, R15, R8 ;  /* 0x000000080f087221 */ /* 0x002fc80000000000 */
[----:B------:R-:W-:-:S04]  /*0cd0*/  FADD R9, R8, R9 ;  /* 0x0000000908097221 */ /* 0x000fc80000000000 */
[----:B------:R-:W-:-:S04]  /*0ce0*/  FADD R10, R9, R10 ;  /* 0x0000000a090a7221 */ /* 0x000fc80000000000 */
[----:B------:R-:W-:-:S07]  /*0cf0*/  FADD R23, R10, R11 ;  /* 0x0000000b0a177221 */ /* 0x000fce0000000000 */
.L_x_22:
[----:B------:R-:W-:Y:S05]  /*0d00*/  BRA.U !UP1, `(.L_x_21) ;  /* 0x0000000109507547 */ /* 0x000fea000b800000 */
[----:B------:R-:W-:Y:S02]  /*0d10*/  UISETP.GE.U32.AND UP0, UPT, UR9, 0x4, UPT ;  /* 0x000000040900788c */ /* 0x000fe4000bf06070 */
[----:B------:R-:W-:-:S04]  /*0d20*/  ULOP3.LUT UR6, UR7, 0x3, URZ, 0xc0, !UPT ;  /* 0x0000000307067892 */ /* 0x000fc8000f8ec0ff */
[----:B------:R-:W-:-:S03]  /*0d30*/  UISETP.NE.AND UP1, UPT, UR6, URZ, UPT ;  /* 0x000000ff0600728c */ /* 0x000fc6000bf25270 */
[----:B------:R-:W-:Y:S08]  /*0d40*/  BRA.U !UP0, `(.L_x_23) ;  /* 0x00000001081c7547 */ /* 0x000ff0000b800000 */
[----:B------:R-:W-:Y:S02]  /*0d50*/  ULEA UR7, UR4, UR5, 0x2 ;  /* 0x0000000504077291 */ /* 0x000fe4000f8e10ff */
[----:B------:R-:W-:-:S07]  /*0d60*/  UIADD3 UR4, UPT, UPT, UR4, 0x4, URZ ;  /* 0x0000000404047890 */ /* 0x000fce000fffe0ff */
[----:B-1----:R-:W1:Y:S02]  /*0d70*/  LDS.128 R8, [UR7] ;  /* 0x00000007ff087984 */ /* 0x002e640008000c00 */
[----:B-1----:R-:W-:-:S04]  /*0d80*/  FADD R8, R23, R8 ;  /* 0x0000000817087221 */ /* 0x002fc80000000000 */
[----:B------:R-:W-:-:S04]  /*0d90*/  FADD R9, R8, R9 ;  /* 0x0000000908097221 */ /* 0x000fc80000000000 */
[----:B------:R-:W-:-:S04]  /*0da0*/  FADD R10, R9, R10 ;  /* 0x0000000a090a7221 */ /* 0x000fc80000000000 */
[----:B------:R-:W-:-:S07]  /*0db0*/  FADD R23, R10, R11 ;  /* 0x0000000b0a177221 */ /* 0x000fce0000000000 */
.L_x_23:
[----:B------:R-:W-:Y:S05]  /*0dc0*/  BRA.U !UP1, `(.L_x_21) ;  /* 0x0000000109207547 */ /* 0x000fea000b800000 */
[----:B------:R-:W-:Y:S02]  /*0dd0*/  ULEA UR4, UR4, UR5, 0x2 ;  /* 0x0000000504047291 */ /* 0x000fe4000f8e10ff */
[----:B------:R-:W-:-:S12]  /*0de0*/  UIADD3 UR6, UPT, UPT, -UR6, URZ, URZ ;  /* 0x000000ff06067290 */ /* 0x000fd8000fffe1ff */
.L_x_24:
[----:B--2---:R-:W2:Y:S01]  /*0df0*/  LDS R0, [UR4] ;  /* 0x00000004ff007984 */ /* 0x004ea20008000800 */
[----:B------:R-:W-:Y:S02]  /*0e00*/  UIADD3 UR6, UPT, UPT, UR6, 0x1, URZ ;  /* 0x0000000106067890 */ /* 0x000fe4000fffe0ff */
[----:B------:R-:W-:Y:S02]  /*0e10*/  UIADD3 UR4, UPT, UPT, UR4, 0x4, URZ ;  /* 0x0000000404047890 */ /* 0x000fe4000fffe0ff */
[----:B------:R-:W-:Y:S01]  /*0e20*/  UISETP.NE.AND UP0, UPT, UR6, URZ, UPT ;  /* 0x000000ff0600728c */ /* 0x000fe2000bf05270 */
[----:B--2---:R-:W-:-:S08]  /*0e30*/  FADD R23, R0, R23 ;  /* 0x0000001700177221 */ /* 0x004fd00000000000 */
[----:B------:R-:W-:Y:S05]  /*0e40*/  BRA.U UP0, `(.L_x_24) ;  /* 0xfffffffd00e87547 */ /* 0x000fea000b83ffff */
.L_x_21:
[----:B-1----:R-:W-:-:S04]  /*0e50*/  I2FP.F32.S32 R8, UR12 ;  /* 0x0000000c00087c45 */ /* 0x002fc80008201400 */
[----:B0--3--:R-:W2:Y:S08]  /*0e60*/  MUFU.RCP R3, R8 ;  /* 0x0000000800037308 */ /* 0x009eb00000001000 */
[----:B------:R-:W0:Y:S01]  /*0e70*/  FCHK P0, R23, R8 ;  /* 0x0000000817007302 */ /* 0x000e220000000000 */
[----:B--2---:R-:W-:-:S04]  /*0e80*/  FFMA R0, -R8, R3, 1 ;  /* 0x3f80000008007423 */ /* 0x004fc80000000103 */
[----:B------:R-:W-:-:S04]  /*0e90*/  FFMA R0, R3, R0, R3 ;  /* 0x0000000003007223 */ /* 0x000fc80000000003 */
[----:B------:R-:W-:-:S04]  /*0ea0*/  FFMA R3, R0, R23, RZ ;  /* 0x0000001700037223 */ /* 0x000fc800000000ff */
[----:B------:R-:W-:-:S04]  /*0eb0*/  FFMA R6, -R8, R3, R23 ;  /* 0x0000000308067223 */ /* 0x000fc80000000117 */
[----:B------:R-:W-:Y:S01]  /*0ec0*/  FFMA R3, R0, R6, R3 ;  /* 0x0000000600037223 */ /* 0x000fe20000000003 */
[----:B0-----:R-:W-:Y:S06]  /*0ed0*/  @!P0 BRA `(.L_x_25) ;  /* 0x0000000000148947 */ /* 0x001fec0003800000 */
[----:B------:R-:W-:Y:S01]  /*0ee0*/  IMAD.MOV.U32 R0, RZ, RZ, R23 ;  /* 0x000000ffff007224 */ /* 0x000fe200078e0017 */
[----:B------:R-:W-:Y:S02]  /*0ef0*/  MOV R3, R8 ;  /* 0x0000000800037202 */ /* 0x000fe40000000f00 */
[----:B------:R-:W-:-:S07]  /*0f00*/  MOV R6, 0xf20 ;  /* 0x00000f2000067802 */ /* 0x000fce0000000f00 */
[----:B------:R-:W-:Y:S05]  /*0f10*/  CALL.REL.NOINC `($__internal_2_$__cuda_sm3x_div_rn_noftz_f32_slowpath) ;  /* 0x0000000800787944 */ /* 0x000fea0003c00000 */
[----:B------:R-:W-:-:S07]  /*0f20*/  MOV R3, R0 ;  /* 0x0000000000037202 */ /* 0x000fce0000000f00 */
.L_x_25:
[----:B------:R-:W0:Y:S01]  /*0f30*/  S2UR UR6, SR_CgaCtaId ;  /* 0x00000000000679c3 */ /* 0x000e220000008800 */
[----:B------:R-:W-:Y:S02]  /*0f40*/  UMOV UR4, 0x400 ;  /* 0x0000040000047882 */ /* 0x000fe40000000000 */
[----:B0-----:R-:W-:-:S06]  /*0f50*/  ULEA UR4, UR6, UR4, 0x18 ;  /* 0x0000000406047291 */ /* 0x001fcc000f8ec0ff */
[----:B------:R-:W-:-:S05]  /*0f60*/  IMAD.U32 R0, RZ, RZ, UR4 ;  /* 0x00000004ff007e24 */ /* 0x000fca000f8e00ff */
[----:B------:R4:W-:Y:S02]  /*0f70*/  STS [R0+0x1000], R3 ;  /* 0x0010000300007388 */ /* 0x0009e40000000800 */
.L_x_18:
[----:B------:R-:W-:Y:S05]  /*0f80*/  BSYNC.RECONVERGENT B0 ;  /* 0x0000000000007941 */ /* 0x000fea0003800200 */
.L_x_17:
[----:B------:R-:W5:Y:S01]  /*0f90*/  LDCU UR4, c[0x0][0x3a0] ;  /* 0x00007400ff0477ac */ /* 0x000f620008000800 */
[----:B------:R-:W-:Y:S01]  /*0fa0*/  BAR.SYNC.DEFER_BLOCKING 0x0 ;  /* 0x0000000000007b1d */ /* 0x000fe20000010000 */
[----:B-----5:R-:W-:-:S13]  /*0fb0*/  ISETP.GE.AND P0, PT, R2, UR4, PT ;  /* 0x0000000402007c0c */ /* 0x020fda000bf06270 */
[----:B------:R-:W-:Y:S05]  /*0fc0*/  @P0 EXIT ;  /* 0x000000000000094d */ /* 0x000fea0003800000 */
[----:B--2-4-:R-:W2:Y:S01]  /*0fd0*/  LDS R0, [R0+0x1000] ;  /* 0x0010000000007984 */ /* 0x014ea20000000800 */
[----:B------:R-:W-:Y:S01]  /*0fe0*/  UMOV UR4, 0xa0b5ed8d ;  /* 0xa0b5ed8d00047882 */ /* 0x000fe20000000000 */
[----:B------:R-:W-:Y:S01]  /*0ff0*/  UMOV UR5, 0x3eb0c6f7 ;  /* 0x3eb0c6f700057882 */ /* 0x000fe20000000000 */
[----:B------:R-:W-:Y:S01]  /*1000*/  MOV R12, 0x0 ;  /* 0x00000000000c7802 */ /* 0x000fe20000000f00 */
[----:B------:R-:W-:Y:S01]  /*1010*/  IMAD.MOV.U32 R13, RZ, RZ, 0x3fd80000 ;  /* 0x3fd80000ff0d7424 */ /* 0x000fe200078e00ff */
[----:B------:R-:W-:Y:S01]  /*1020*/  BSSY.RECONVERGENT B0, `(.L_x_26) ;  /* 0x0000014000007945 */ /* 0x000fe20003800200 */
[----:B--2---:R-:W2:Y:S02]  /*1030*/  F2F.F64.F32 R6, R0 ;  /* 0x0000000000067310 */ /* 0x004ea40000201800 */
[----:B--2---:R-:W-:Y:S01]  /*1040*/  DADD R6, R6, UR4 ;  /* 0x0000000406067e29 */ /* 0x004fe20008000000 */
[----:B------:R-:W2:Y:S05]  /*1050*/  LDCU UR4, c[0x0][0x360] ;  /* 0x00006c00ff0477ac */ /* 0x000eaa0008000800 */
[----:B------:R-:W1:Y:S04]  /*1060*/  MUFU.RSQ64H R11, R7 ;  /* 0x00000007000b7308 */ /* 0x000e680000001c00 */
[----:B------:R-:W-:-:S04]  /*1070*/  IADD3 R10, PT, PT, R7, -0x3500000, RZ ;  /* 0xfcb00000070a7810 */ /* 0x000fc80007ffe0ff */
[----:B------:R-:W-:Y:S02]  /*1080*/  ISETP.GE.U32.AND P0, PT, R10, 0x7ca00000, PT ;  /* 0x7ca000000a00780c */ /* 0x000fe40003f06070 */
[----:B-1----:R-:W-:-:S08]  /*1090*/  DMUL R8, R10, R10 ;  /* 0x0000000a0a087228 */ /* 0x002fd00000000000 */
[----:B------:R-:W-:-:S08]  /*10a0*/  DFMA R8, R6, -R8, 1 ;  /* 0x3ff000000608742b */ /* 0x000fd00000000808 */
[----:B------:R-:W-:Y:S02]  /*10b0*/  DFMA R12, R8, R12, 0.5 ;  /* 0x3fe00000080c742b */ /* 0x000fe4000000000c */
[----:B------:R-:W-:-:S08]  /*10c0*/  DMUL R8, R10, R8 ;  /* 0x000000080a087228 */ /* 0x000fd00000000000 */
[----:B------:R-:W-:-:S08]  /*10d0*/  DFMA R12, R12, R8, R10 ;  /* 0x000000080c0c722b */ /* 0x000fd0000000000a */
[----:B------:R-:W-:Y:S02]  /*10e0*/  DMUL R14, R6, R12 ;  /* 0x0000000c060e7228 */ /* 0x000fe40000000000 */
[----:B------:R-:W-:Y:S02]  /*10f0*/  IADD3 R19, PT, PT, R13, -0x100000, RZ ;  /* 0xfff000000d137810 */ /* 0x000fe40007ffe0ff */
[----:B------:R-:W-:-:S04]  /*1100*/  MOV R18, R12 ;  /* 0x0000000c00127202 */ /* 0x000fc80000000f00 */
[----:B------:R-:W-:-:S08]  /*1110*/  DFMA R16, R14, -R14, R6 ;  /* 0x8000000e0e10722b */ /* 0x000fd00000000006 */
[----:B------:R-:W-:Y:S01]  /*1120*/  DFMA R8, R16, R18, R14 ;  /* 0x000000121008722b */ /* 0x000fe2000000000e */
[----:B--2---:R-:W-:Y:S10]  /*1130*/  @!P0 BRA `(.L_x_27) ;  /* 0x0000000000088947 */ /* 0x004ff40003800000 */
[----:B------:R-:W-:-:S07]  /*1140*/  MOV R0, 0x1160 ;  /* 0x0000116000007802 */ /* 0x000fce0000000f00 */
[----:B0--3--:R-:W-:Y:S05]  /*1150*/  CALL.REL.NOINC `($__internal_1_$__cuda_sm20_dsqrt_rn_f64_mediumpath_v1) ;  /* 0x0000000400447944 */ /* 0x009fea0003c00000 */
.L_x_27:
[----:B------:R-:W-:Y:S05]  /*1160*/  BSYNC.RECONVERGENT B0 ;  /* 0x0000000000007941 */ /* 0x000fea0003800200 */
.L_x_26:
[----:B------:R-:W1:Y:S01]  /*1170*/  MUFU.RCP64H R7, R9 ;  /* 0x0000000900077308 */ /* 0x000e620000001800 */
[----:B------:R-:W-:Y:S01]  /*1180*/  VIADD R6, R9, 0x300402 ;  /* 0x0030040209067836 */ /* 0x000fe20000000000 */
[----:B------:R-:W-:Y:S04]  /*1190*/  BSSY.RECONVERGENT B0, `(.L_x_28) ;  /* 0x000000e000007945 */ /* 0x000fe80003800200 */
[----:B------:R-:W-:Y:S01]  /*11a0*/  FSETP.GEU.AND P0, PT, |R6|, 5.8789094863358348022e-39, PT ;  /* 0x004004020600780b */ /* 0x000fe20003f0e200 */
[----:B-1----:R-:W-:-:S08]  /*11b0*/  DFMA R10, R6, -R8, 1 ;  /* 0x3ff00000060a742b */ /* 0x002fd00000000808 */
[----:B------:R-:W-:-:S08]  /*11c0*/  DFMA R10, R10, R10, R10 ;  /* 0x0000000a0a0a722b */ /* 0x000fd0000000000a */
[----:B------:R-:W-:-:S08]  /*11d0*/  DFMA R10, R6, R10, R6 ;  /* 0x0000000a060a722b */ /* 0x000fd00000000006 */
[----:B------:R-:W-:-:S08]  /*11e0*/  DFMA R12, R10, -R8, 1 ;  /* 0x3ff000000a0c742b */ /* 0x000fd00000000808 */
[----:B------:R-:W-:Y:S01]  /*11f0*/  DFMA R14, R10, R12, R10 ;  /* 0x0000000c0a0e722b */ /* 0x000fe2000000000a */
[----:B------:R-:W-:Y:S10]  /*1200*/  @P0 BRA `(.L_x_29) ;  /* 0x0000000000180947 */ /* 0x000ff40003800000 */
[----:B------:R-:W-:Y:S02]  /*1210*/  LOP3.LUT R0, R9, 0x7fffffff, RZ, 0xc0, !PT ;  /* 0x7fffffff09007812 */ /* 0x000fe400078ec0ff */
[----:B------:R-:W-:Y:S02]  /*1220*/  MOV R6, R8 ;  /* 0x0000000800067202 */ /* 0x000fe40000000f00 */
[----:B------:R-:W-:Y:S01]  /*1230*/  MOV R7, R9 ;  /* 0x0000000900077202 */ /* 0x000fe20000000f00 */
[----:B------:R-:W-:Y:S01]  /*1240*/  VIADD R10, R0, 0xfff00000 ;  /* 0xfff00000000a7836 */ /* 0x000fe20000000000 */
[----:B------:R-:W-:-:S07]  /*1250*/  MOV R0, 0x1270 ;  /* 0x0000127000007802 */ /* 0x000fce0000000f00 */
[----:B0--3--:R-:W-:Y:S05]  /*1260*/  CALL.REL.NOINC `($__internal_0_$__cuda_sm20_dblrcp_rn_slowpath_v3) ;  /* 0x0000000000587944 */ /* 0x009fea0003c00000 */
.L_x_29:
[----:B------:R-:W-:Y:S05]  /*1270*/  BSYNC.RECONVERGENT B0 ;  /* 0x0000000000007941 */ /* 0x000fea0003800200 */
.L_x_28:
[----:B------:R-:W1:Y:S01]  /*1280*/  LDC.64 R6, c[0x0][0x390] ;  /* 0x0000e400ff067b82 */ /* 0x000e620000000a00 */
[----:B------:R2:W4:Y:S01]  /*1290*/  F2F.F32.F64 R5, R14 ;  /* 0x0000000e00057310 */ /* 0x0005220000301000 */
[----:B------:R-:W0:Y:S06]  /*12a0*/  LDCU UR5, c[0x0][0x3a0] ;  /* 0x00007400ff0577ac */ /* 0x000e2c0008000800 */
[----:B------:R-:W0:Y:S08]  /*12b0*/  LDC.64 R8, c[0x0][0x398] ;  /* 0x0000e600ff087b82 */ /* 0x000e300000000a00 */
[----:B------:R-:W0:Y:S08]  /*12c0*/  LDC.64 R10, c[0x0][0x380] ;  /* 0x0000e000ff0a7b82 */ /* 0x000e300000000a00 */
[----:B--2-4-:R-:W0:Y:S02]  /*12d0*/  LDC.64 R12, c[0x0][0x388] ;  /* 0x0000e200ff0c7b82 */ /* 0x014e240000000a00 */
.L_x_30:
[----:B0-----:R-:W-:-:S04]  /*12e0*/  IMAD.WIDE R14, R2, 0x4, R12 ;  /* 0x00000004020e7825 */ /* 0x001fc800078e020c */
[C---:B-1----:R-:W-:Y:S02]  /*12f0*/  IMAD.WIDE R16, R2.reuse, 0x4, R6 ;  /* 0x0000000402107825 */ /* 0x042fe400078e0206 */
[----:B--2---:R-:W2:Y:S02]  /*1300*/  LDG.E R15, desc[UR10][R14.64] ;  /* 0x0000000a0e0f7981 */ /* 0x004ea4000c1e1900 */
[C---:B------:R-:W-:Y:S02]  /*1310*/  IMAD.WIDE R18, R2.reuse, 0x4, R8 ;  /* 0x0000000402127825 */ /* 0x040fe400078e0208 */
[----:B------:R-:W4:Y:S04]  /*1320*/  LDG.E R17, desc[UR10][R16.64] ;  /* 0x0000000a10117981 */ /* 0x000f28000c1e1900 */
[----:B------:R-:W4:Y:S01]  /*1330*/  LDG.E R19, desc[UR10][R18.64] ;  /* 0x0000000a12137981 */ /* 0x000f22000c1e1900 */
[C---:B---3--:R-:W-:Y:S01]  /*1340*/  IMAD.WIDE R20, R2.reuse, 0x4, R10 ;  /* 0x0000000402147825 */ /* 0x048fe200078e020a */
[----:B------:R-:W-:-:S04]  /*1350*/  IADD3 R2, PT, PT, R2, UR4, RZ ;  /* 0x0000000402027c10 */ /* 0x000fc8000fffe0ff */
[----:B------:R-:W-:Y:S01]  /*1360*/  ISETP.GE.AND P0, PT, R2, UR5, PT ;  /* 0x0000000502007c0c */ /* 0x000fe2000bf06270 */
[----:B--2---:R-:W-:-:S04]  /*1370*/  FADD R0, -R4, R15 ;  /* 0x0000000f04007221 */ /* 0x004fc80000000100 */
[----:B------:R-:W-:-:S04]  /*1380*/  FMUL R0, R5, R0 ;  /* 0x0000000005007220 */ /* 0x000fc80000400000 */
[----:B----4-:R-:W-:-:S05]  /*1390*/  FFMA R3, R0, R17, R19 ;  /* 0x0000001100037223 */ /* 0x010fca0000000013 */
[----:B------:R2:W-:Y:S01]  /*13a0*/  STG.E desc[UR10][R20.64], R3 ;  /* 0x0000000314007986 */ /* 0x0005e2000c10190a */
[----:B------:R-:W-:Y:S05]  /*13b0*/  @!P0 BRA `(.L_x_30) ;  /* 0xfffffffc00c88947 */ /* 0x000fea000383ffff */
[----:B------:R-:W-:Y:S05]  /*13c0*/  EXIT ;  /* 0x000000000000794d */ /* 0x000fea0003800000 */
        .weak           $__internal_0_$__cuda_sm20_dblrcp_rn_slowpath_v3
        .type           $__internal_0_$__cuda_sm20_dblrcp_rn_slowpath_v3,@function
        .size           $__internal_0_$__cuda_sm20_dblrcp_rn_slowpath_v3,($__internal_1_$__cuda_sm20_dsqrt_rn_f64_mediumpath_v1 - $__internal_0_$__cuda_sm20_dblrcp_rn_slowpath_v3)
$__internal_0_$__cuda_sm20_dblrcp_rn_slowpath_v3:
[----:B------:R-:W-:Y:S01]  /*13d0*/  DSETP.GTU.AND P0, PT, |R6|, +INF , PT ;  /* 0x7ff000000600742a */ /* 0x000fe20003f0c200 */
[----:B------:R-:W-:-:S13]  /*13e0*/  BSSY.RECONVERGENT B1, `(.L_x_31) ;  /* 0x0000023000017945 */ /* 0x000fda0003800200 */
[----:B------:R-:W-:Y:S05]  /*13f0*/  @P0 BRA `(.L_x_32) ;  /* 0x00000000007c0947 */ /* 0x000fea0003800000 */
[----:B------:R-:W-:-:S04]  /*1400*/  LOP3.LUT R5, R7, 0x7fffffff, RZ, 0xc0, !PT ;  /* 0x7fffffff07057812 */ /* 0x000fc800078ec0ff */
[----:B------:R-:W-:-:S04]  /*1410*/  IADD3 R3, PT, PT, R5, -0x1, RZ ;  /* 0xffffffff05037810 */ /* 0x000fc80007ffe0ff */
[----:B------:R-:W-:-:S13]  /*1420*/  ISETP.GE.U32.AND P0, PT, R3, 0x7fefffff, PT ;  /* 0x7fefffff0300780c */ /* 0x000fda0003f06070 */
[----:B------:R-:W-:Y:S01]  /*1430*/  @P0 LOP3.LUT R9, R7, 0x7ff00000, RZ, 0x3c, !PT ;  /* 0x7ff0000007090812 */ /* 0x000fe200078e3cff */
[----:B------:R-:W-:Y:S01]  /*1440*/  @P0 IMAD.MOV.U32 R8, RZ, RZ, RZ ;  /* 0x000000ffff080224 */ /* 0x000fe200078e00ff */
[----:B------:R-:W-:Y:S06]  /*1450*/  @P0 BRA `(.L_x_33) ;  /* 0x00000000006c0947 */ /* 0x000fec0003800000 */
[----:B------:R-:W-:-:S13]  /*1460*/  ISETP.GE.U32.AND P0, PT, R5, 0x1000001, PT ;  /* 0x010000010500780c */ /* 0x000fda0003f06070 */
[----:B------:R-:W-:Y:S05]  /*1470*/  @!P0 BRA `(.L_x_34) ;  /* 0x0000000000348947 */ /* 0x000fea0003800000 */
[----:B------:R-:W-:Y:S02]  /*1480*/  IADD3 R9, PT, PT, R7, -0x3fe00000, RZ ;  /* 0xc020000007097810 */ /* 0x000fe40007ffe0ff */
[----:B------:R-:W-:Y:S02]  /*1490*/  MOV R8, R6 ;  /* 0x0000000600087202 */ /* 0x000fe40000000f00 */
[----:B------:R-:W0:Y:S04]  /*14a0*/  MUFU.RCP64H R11, R9 ;  /* 0x00000009000b7308 */ /* 0x000e280000001800 */
[----:B0-----:R-:W-:-:S08]  /*14b0*/  DFMA R12, -R8, R10, 1 ;  /* 0x3ff00000080c742b */ /* 0x001fd0000000010a */
[----:B------:R-:W-:-:S08]  /*14c0*/  DFMA R12, R12, R12, R12 ;  /* 0x0000000c0c0c722b */ /* 0x000fd0000000000c */
[----:B------:R-:W-:-:S08]  /*14d0*/  DFMA R12, R10, R12, R10 ;  /* 0x0000000c0a0c722b */ /* 0x000fd0000000000a */
[----:B------:R-:W-:-:S08]  /*14e0*/  DFMA R10, -R8, R12, 1 ;  /* 0x3ff00000080a742b */ /* 0x000fd0000000010c */
[----:B------:R-:W-:-:S08]  /*14f0*/  DFMA R10, R12, R10, R12 ;  /* 0x0000000a0c0a722b */ /* 0x000fd0000000000c */
[----:B------:R-:W-:-:S08]  /*1500*/  DMUL R10, R10, 2.2250738585072013831e-308 ;  /* 0x001000000a0a7828 */ /* 0x000fd00000000000 */
[----:B------:R-:W-:-:S08]  /*1510*/  DFMA R6, -R6, R10, 1 ;  /* 0x3ff000000606742b */ /* 0x000fd0000000010a */
[----:B------:R-:W-:-:S08]  /*1520*/  DFMA R6, R6, R6, R6 ;  /* 0x000000060606722b */ /* 0x000fd00000000006 */
[----:B------:R-:W-:Y:S01]  /*1530*/  DFMA R8, R10, R6, R10 ;  /* 0x000000060a08722b */ /* 0x000fe2000000000a */
[----:B------:R-:W-:Y:S10]  /*1540*/  BRA `(.L_x_33) ;  /* 0x0000000000307947 */ /* 0x000ff40003800000 */
.L_x_34:
[----:B------:R-:W-:Y:S01]  /*1550*/  DMUL R6, R6, 8.11296384146066816958e+31 ;  /* 0x4690000006067828 */ /* 0x000fe20000000000 */
[----:B------:R-:W-:-:S05]  /*1560*/  IMAD.MOV.U32 R8, RZ, RZ, R10 ;  /* 0x000000ffff087224 */ /* 0x000fca00078e000a */
[----:B------:R-:W0:Y:S02]  /*1570*/  MUFU.RCP64H R9, R7 ;  /* 0x0000000700097308 */ /* 0x000e240000001800 */
[----:B0-----:R-:W-:-:S08]  /*1580*/  DFMA R10, -R6, R8, 1 ;  /* 0x3ff00000060a742b */ /* 0x001fd00000000108 */
[----:B------:R-:W-:-:S08]  /*1590*/  DFMA R10, R10, R10, R10 ;  /* 0x0000000a0a0a722b */ /* 0x000fd0000000000a */
[----:B------:R-:W-:-:S08]  /*15a0*/  DFMA R10, R8, R10, R8 ;  /* 0x0000000a080a722b */ /* 0x000fd00000000008 */
[----:B------:R-:W-:-:S08]  /*15b0*/  DFMA R8, -R6, R10, 1 ;  /* 0x3ff000000608742b */ /* 0x000fd0000000010a */
[----:B------:R-:W-:-:S08]  /*15c0*/  DFMA R8, R10, R8, R10 ;  /* 0x000000080a08722b */ /* 0x000fd0000000000a */
[----:B------:R-:W-:Y:S01]  /*15d0*/  DMUL R8, R8, 8.11296384146066816958e+31 ;  /* 0x4690000008087828 */ /* 0x000fe20000000000 */
[----:B------:R-:W-:Y:S10]  /*15e0*/  BRA `(.L_x_33) ;  /* 0x0000000000087947 */ /* 0x000ff40003800000 */
.L_x_32:
[----:B------:R-:W-:Y:S02]  /*15f0*/  LOP3.LUT R9, R7, 0x80000, RZ, 0xfc, !PT ;  /* 0x0008000007097812 */ /* 0x000fe400078efcff */
[----:B------:R-:W-:-:S07]  /*1600*/  MOV R8, R6 ;  /* 0x0000000600087202 */ /* 0x000fce0000000f00 */
.L_x_33:
[----:B------:R-:W-:Y:S05]  /*1610*/  BSYNC.RECONVERGENT B1 ;  /* 0x0000000000017941 */ /* 0x000fea0003800200 */
.L_x_31:
[----:B------:R-:W-:Y:S01]  /*1620*/  HFMA2 R7, -RZ, RZ, 0, 0 ;  /* 0x00000000ff077431 */ /* 0x000fe200000001ff */
[----:B------:R-:W-:Y:S01]  /*1630*/  MOV R6, R0 ;  /* 0x0000000000067202 */ /* 0x000fe20000000f00 */
[----:B------:R-:W-:Y:S01]  /*1640*/  IMAD.MOV.U32 R15, RZ, RZ, R9 ;  /* 0x000000ffff0f7224 */ /* 0x000fe200078e0009 */
[----:B------:R-:W-:Y:S02]  /*1650*/  MOV R14, R8 ;  /* 0x00000008000e7202 */ /* 0x000fe40000000f00 */
[----:B------:R-:W-:Y:S05]  /*1660*/  RET.REL.NODEC R6 `(_Z16layernorm_kernelPfS_S_S_i) ;  /* 0xffffffe806647950 */ /* 0x000fea0003c3ffff */
        .weak           $__internal_1_$__cuda_sm20_dsqrt_rn_f64_mediumpath_v1
        .type           $__internal_1_$__cuda_sm20_dsqrt_rn_f64_mediumpath_v1,@function
        .size           $__internal_1_$__cuda_sm20_dsqrt_rn_f64_mediumpath_v1,($__internal_2_$__cuda_sm3x_div_rn_noftz_f32_slowpath - $__internal_1_$__cuda_sm20_dsqrt_rn_f64_mediumpath_v1)
$__internal_1_$__cuda_sm20_dsqrt_rn_f64_mediumpath_v1:
[----:B------:R-:W-:Y:S01]  /*1670*/  ISETP.GE.U32.AND P0, PT, R10, -0x3400000, PT ;  /* 0xfcc000000a00780c */ /* 0x000fe20003f06070 */
[----:B------:R-:W-:Y:S01]  /*1680*/  BSSY.RECONVERGENT B1, `(.L_x_35) ;  /* 0x0000024000017945 */ /* 0x000fe20003800200 */
[----:B------:R-:W-:-:S11]  /*1690*/  IMAD.MOV.U32 R13, RZ, RZ, R19 ;  /* 0x000000ffff0d7224 */ /* 0x000fd600078e0013 */
[----:B------:R-:W-:Y:S05]  /*16a0*/  @!P0 BRA `(.L_x_36) ;  /* 0x0000000000208947 */ /* 0x000fea0003800000 */
[----:B------:R-:W-:-:S10]  /*16b0*/  DFMA.RM R12, R16, R12, R14 ;  /* 0x0000000c100c722b */ /* 0x000fd4000000400e */
[----:B------:R-:W-:-:S04]  /*16c0*/  IADD3 R8, P0, PT, R12, 0x1, RZ ;  /* 0x000000010c087810 */ /* 0x000fc80007f1e0ff */
[----:B------:R-:W-:-:S06]  /*16d0*/  IADD3.X R9, PT, PT, RZ, R13, RZ, P0, !PT ;  /* 0x0000000dff097210 */ /* 0x000fcc00007fe4ff */
[----:B------:R-:W-:-:S08]  /*16e0*/  DFMA.RP R6, -R12, R8, R6 ;  /* 0x000000080c06722b */ /* 0x000fd00000008106 */
[----:B------:R-:W-:-:S06]  /*16f0*/  DSETP.GT.AND P0, PT, R6, RZ, PT ;  /* 0x000000ff0600722a */ /* 0x000fcc0003f04000 */
[----:B------:R-:W-:Y:S02]  /*1700*/  FSEL R8, R8, R12, P0 ;  /* 0x0000000c08087208 */ /* 0x000fe40000000000 */
[----:B------:R-:W-:Y:S01]  /*1710*/  FSEL R9, R9, R13, P0 ;  /* 0x0000000d09097208 */ /* 0x000fe20000000000 */
[----:B------:R-:W-:Y:S06]  /*1720*/  BRA `(.L_x_37) ;  /* 0x0000000000647947 */ /* 0x000fec0003800000 */
.L_x_36:
[----:B------:R-:W-:-:S14]  /*1730*/  DSETP.NE.AND P0, PT, R6, RZ, PT ;  /* 0x000000ff0600722a */ /* 0x000fdc0003f05000 */
[----:B------:R-:W-:Y:S05]  /*1740*/  @!P0 BRA `(.L_x_38) ;  /* 0x0000000000588947 */ /* 0x000fea0003800000 */
[----:B------:R-:W-:-:S13]  /*1750*/  ISETP.GE.AND P0, PT, R7, RZ, PT ;  /* 0x000000ff0700720c */ /* 0x000fda0003f06270 */
[----:B------:R-:W-:Y:S01]  /*1760*/  @!P0 MOV R8, 0x0 ;  /* 0x0000000000088802 */ /* 0x000fe20000000f00 */
[----:B------:R-:W-:Y:S01]  /*1770*/  @!P0 IMAD.MOV.U32 R9, RZ, RZ, -0x80000 ;  /* 0xfff80000ff098424 */ /* 0x000fe200078e00ff */
[----:B------:R-:W-:Y:S06]  /*1780*/  @!P0 BRA `(.L_x_37) ;  /* 0x00000000004c8947 */ /* 0x000fec0003800000 */
[----:B------:R-:W-:-:S13]  /*1790*/  ISETP.GT.AND P0, PT, R7, 0x7fefffff, PT ;  /* 0x7fefffff0700780c */ /* 0x000fda0003f04270 */
[----:B------:R-:W-:Y:S05]  /*17a0*/  @P0 BRA `(.L_x_38) ;  /* 0x0000000000400947 */ /* 0x000fea0003800000 */
[----:B------:R-:W-:Y:S01]  /*17b0*/  DMUL R6, R6, 8.11296384146066816958e+31 ;  /* 0x4690000006067828 */ /* 0x000fe20000000000 */
[----:B------:R-:W-:Y:S01]  /*17c0*/  MOV R8, RZ ;  /* 0x000000ff00087202 */ /* 0x000fe20000000f00 */
[----:B------:R-:W-:Y:S01]  /*17d0*/  IMAD.MOV.U32 R13, RZ, RZ, 0x3fd80000 ;  /* 0x3fd80000ff0d7424 */ /* 0x000fe200078e00ff */
[----:B------:R-:W-:-:S03]  /*17e0*/  MOV R12, 0x0 ;  /* 0x00000000000c7802 */ /* 0x000fc60000000f00 */
[----:B------:R-:W0:Y:S02]  /*17f0*/  MUFU.RSQ64H R9, R7 ;  /* 0x0000000700097308 */ /* 0x000e240000001c00 */
[----:B0-----:R-:W-:-:S08]  /*1800*/  DMUL R10, R8, R8 ;  /* 0x00000008080a7228 */ /* 0x001fd00000000000 */
[----:B------:R-:W-:-:S08]  /*1810*/  DFMA R10, R6, -R10, 1 ;  /* 0x3ff00000060a742b */ /* 0x000fd0000000080a */
[----:B------:R-:W-:Y:S02]  /*1820*/  DFMA R12, R10, R12, 0.5 ;  /* 0x3fe000000a0c742b */ /* 0x000fe4000000000c */
[----:B------:R-:W-:-:S08]  /*1830*/  DMUL R10, R8, R10 ;  /* 0x0000000a080a7228 */ /* 0x000fd00000000000 */
[----:B------:R-:W-:-:S08]  /*1840*/  DFMA R10, R12, R10, R8 ;  /* 0x0000000a0c0a722b */ /* 0x000fd00000000008 */
[----:B------:R-:W-:Y:S02]  /*1850*/  DMUL R8, R6, R10 ;  /* 0x0000000a06087228 */ /* 0x000fe40000000000 */
[----:B------:R-:W-:-:S06]  /*1860*/  IADD3 R11, PT, PT, R11, -0x100000, RZ ;  /* 0xfff000000b0b7810 */ /* 0x000fcc0007ffe0ff */
[----:B------:R-:W-:-:S08]  /*1870*/  DFMA R12, R8, -R8, R6 ;  /* 0x80000008080c722b */ /* 0x000fd00000000006 */
[----:B------:R-:W-:-:S10]  /*1880*/  DFMA R8, R10, R12, R8 ;  /* 0x0000000c0a08722b */ /* 0x000fd40000000008 */
[----:B------:R-:W-:Y:S01]  /*1890*/  IADD3 R9, PT, PT, R9, -0x3500000, RZ ;  /* 0xfcb0000009097810 */ /* 0x000fe20007ffe0ff */
[----:B------:R-:W-:Y:S06]  /*18a0*/  BRA `(.L_x_37) ;  /* 0x0000000000047947 */ /* 0x000fec0003800000 */
.L_x_38:
[----:B------:R-:W-:-:S11]  /*18b0*/  DADD R8, R6, R6 ;  /* 0x0000000006087229 */ /* 0x000fd60000000006 */
.L_x_37:
[----:B------:R-:W-:Y:S05]  /*18c0*/  BSYNC.RECONVERGENT B1 ;  /* 0x0000000000017941 */ /* 0x000fea0003800200 */
.L_x_35:
[----:B------:R-:W-:Y:S01]  /*18d0*/  IMAD.MOV.U32 R6, RZ, RZ, R0 ;  /* 0x000000ffff067224 */ /* 0x000fe200078e0000 */
[----:B------:R-:W-:-:S04]  /*18e0*/  MOV R7, 0x0 ;  /* 0x0000000000077802 */ /* 0x000fc80000000f00 */
[----:B------:R-:W-:Y:S05]  /*18f0*/  RET.REL.NODEC R6 `(_Z16layernorm_kernelPfS_S_S_i) ;  /* 0xffffffe406c07950 */ /* 0x000fea0003c3ffff */
        .weak           $__internal_2_$__cuda_sm3x_div_rn_noftz_f32_slowpath
        .type           $__internal_2_$__cuda_sm3x_div_rn_noftz_f32_slowpath,@function
        .size           $__internal_2_$__cuda_sm3x_div_rn_noftz_f32_slowpath,(.L_x_53 - $__internal_2_$__cuda_sm3x_div_rn_noftz_f32_slowpath)
$__internal_2_$__cuda_sm3x_div_rn_noftz_f32_slowpath:
[----:B------:R-:W-:Y:S01]  /*1900*/  SHF.R.U32.HI R7, RZ, 0x17, R3 ;  /* 0x00000017ff077819 */ /* 0x000fe20000011603 */
[----:B------:R-:W-:Y:S01]  /*1910*/  BSSY.RECONVERGENT B1, `(.L_x_39) ;  /* 0x0000062000017945 */ /* 0x000fe20003800200 */
[----:B------:R-:W-:Y:S02]  /*1920*/  SHF.R.U32.HI R5, RZ, 0x17, R0 ;  /* 0x00000017ff057819 */ /* 0x000fe40000011600 */
[----:B------:R-:W-:Y:S02]  /*1930*/  LOP3.LUT R12, R7, 0xff, RZ, 0xc0, !PT ;  /* 0x000000ff070c7812 */ /* 0x000fe400078ec0ff */
[----:B------:R-:W-:Y:S02]  /*1940*/  LOP3.LUT R10, R5, 0xff, RZ, 0xc0, !PT ;  /* 0x000000ff050a7812 */ /* 0x000fe400078ec0ff */
[----:B------:R-:W-:-:S03]  /*1950*/  IADD3 R8, PT, PT, R12, -0x1, RZ ;  /* 0xffffffff0c087810 */ /* 0x000fc60007ffe0ff */
[----:B------:R-:W-:Y:S01]  /*1960*/  VIADD R7, R10, 0xffffffff ;  /* 0xffffffff0a077836 */ /* 0x000fe20000000000 */
[----:B------:R-:W-:-:S04]  /*1970*/  ISETP.GT.U32.AND P0, PT, R8, 0xfd, PT ;  /* 0x000000fd0800780c */ /* 0x000fc80003f04070 */
[----:B------:R-:W-:-:S13]  /*1980*/  ISETP.GT.U32.OR P0, PT, R7, 0xfd, P0 ;  /* 0x000000fd0700780c */ /* 0x000fda0000704470 */
[----:B------:R-:W-:Y:S01]  /*1990*/  @!P0 MOV R5, RZ ;  /* 0x000000ff00058202 */ /* 0x000fe20000000f00 */
[----:B------:R-:W-:Y:S06]  /*19a0*/  @!P0 BRA `(.L_x_40) ;  /* 0x00000000005c8947 */ /* 0x000fec0003800000 */
[----:B------:R-:W-:Y:S02]  /*19b0*/  FSETP.GTU.FTZ.AND P0, PT, |R0|, +INF , PT ;  /* 0x7f8000000000780b */ /* 0x000fe40003f1c200 */
[----:B------:R-:W-:-:S04]  /*19c0*/  FSETP.GTU.FTZ.AND P1, PT, |R3|, +INF , PT ;  /* 0x7f8000000300780b */ /* 0x000fc80003f3c200 */
[----:B------:R-:W-:-:S13]  /*19d0*/  PLOP3.LUT P0, PT, P0, P1, PT, 0xf8, 0x8f ;  /* 0x00000000008f781c */ /* 0x000fda0000703f70 */
[----:B------:R-:W-:Y:S05]  /*19e0*/  @P0 BRA `(.L_x_41) ;  /* 0x00000004004c0947 */ /* 0x000fea0003800000 */
[----:B------:R-:W-:-:S13]  /*19f0*/  LOP3.LUT P0, RZ, R3, 0x7fffffff, R0, 0xc8, !PT ;  /* 0x7fffffff03ff7812 */ /* 0x000fda000780c800 */
[----:B------:R-:W-:Y:S05]  /*1a00*/  @!P0 BRA `(.L_x_42) ;  /* 0x00000004003c8947 */ /* 0x000fea0003800000 */
[C---:B------:R-:W-:Y:S02]  /*1a10*/  FSETP.NEU.FTZ.AND P2, PT, |R0|.reuse, +INF , PT ;  /* 0x7f8000000000780b */ /* 0x040fe40003f5d200 */
[----:B------:R-:W-:Y:S02]  /*1a20*/  FSETP.NEU.FTZ.AND P1, PT, |R3|, +INF , PT ;  /* 0x7f8000000300780b */ /* 0x000fe40003f3d200 */
[----:B------:R-:W-:-:S11]  /*1a30*/  FSETP.NEU.FTZ.AND P0, PT, |R0|, +INF , PT ;  /* 0x7f8000000000780b */ /* 0x000fd60003f1d200 */
[----:B------:R-:W-:Y:S05]  /*1a40*/  @!P1 BRA !P2, `(.L_x_42) ;  /* 0x00000004002c9947 */ /* 0x000fea0005000000 */
[----:B------:R-:W-:-:S04]  /*1a50*/  LOP3.LUT P2, RZ, R0, 0x7fffffff, RZ, 0xc0, !PT ;  /* 0x7fffffff00ff7812 */ /* 0x000fc8000784c0ff */
[----:B------:R-:W-:-:S13]  /*1a60*/  PLOP3.LUT P1, PT, P1, P2, PT, 0x2f, 0xf2 ;  /* 0x0000000000f2781c */ /* 0x000fda0000f24577 */
[----:B------:R-:W-:Y:S05]  /*1a70*/  @P1 BRA `(.L_x_43) ;  /* 0x0000000400181947 */ /* 0x000fea0003800000 */
[----:B------:R-:W-:-:S04]  /*1a80*/  LOP3.LUT P1, RZ, R3, 0x7fffffff, RZ, 0xc0, !PT ;  /* 0x7fffffff03ff7812 */ /* 0x000fc8000782c0ff */
[----:B------:R-:W-:-:S13]  /*1a90*/  PLOP3.LUT P0, PT, P0, P1, PT, 0x2f, 0xf2 ;  /* 0x0000000000f2781c */ /* 0x000fda0000702577 */
[----:B------:R-:W-:Y:S05]  /*1aa0*/  @P0 BRA `(.L_x_44) ;  /* 0x0000000400000947 */ /* 0x000fea0003800000 */
[----:B------:R-:W-:Y:S02]  /*1ab0*/  ISETP.GE.AND P0, PT, R7, RZ, PT ;  /* 0x000000ff0700720c */ /* 0x000fe40003f06270 */
[----:B------:R-:W-:-:S11]  /*1ac0*/  ISETP.GE.AND P1, PT, R8, RZ, PT ;  /* 0x000000ff0800720c */ /* 0x000fd60003f26270 */
[----:B------:R-:W-:Y:S01]  /*1ad0*/  @P0 MOV R5, RZ ;  /* 0x000000ff00050202 */ /* 0x000fe20000000f00 */
[----:B------:R-:W-:Y:S02]  /*1ae0*/  @!P0 IMAD.MOV.U32 R5, RZ, RZ, -0x40 ;  /* 0xffffffc0ff058424 */ /* 0x000fe400078e00ff */
[----:B------:R-:W-:Y:S01]  /*1af0*/  @!P0 FFMA R0, R0, 1.84467440737095516160e+19, RZ ;  /* 0x5f80000000008823 */ /* 0x000fe200000000ff */
[----:B------:R-:W-:Y:S02]  /*1b00*/  @!P1 FFMA R3, R3, 1.84467440737095516160e+19, RZ ;  /* 0x5f80000003039823 */ /* 0x000fe400000000ff */
[----:B------:R-:W-:-:S07]  /*1b10*/  @!P1 IADD3 R5, PT, PT, R5, 0x40, RZ ;  /* 0x0000004005059810 */ /* 0x000fce0007ffe0ff */
.L_x_40:
[----:B------:R-:W-:Y:S01]  /*1b20*/  LEA R8, R12, 0xc0800000, 0x17 ;  /* 0xc08000000c087811 */ /* 0x000fe200078eb8ff */
[----:B------:R-:W-:Y:S03]  /*1b30*/  BSSY.RECONVERGENT B2, `(.L_x_45) ;  /* 0x0000036000027945 */ /* 0x000fe60003800200 */
[----:B------:R-:W-:Y:S01]  /*1b40*/  IADD3 R8, PT, PT, -R8, R3, RZ ;  /* 0x0000000308087210 */ /* 0x000fe20007ffe1ff */
[----:B------:R-:W-:-:S03]  /*1b50*/  VIADD R3, R10, 0xffffff81 ;  /* 0xffffff810a037836 */ /* 0x000fc60000000000 */
[----:B------:R0:W1:Y:S01]  /*1b60*/  MUFU.RCP R7, R8 ;  /* 0x0000000800077308 */ /* 0x0000620000001000 */
[----:B------:R-:W-:Y:S01]  /*1b70*/  FADD.FTZ R9, -R8, -RZ ;  /* 0x800000ff08097221 */ /* 0x000fe20000010100 */
[C---:B------:R-:W-:Y:S01]  /*1b80*/  IMAD R0, R3.reuse, -0x800000, R0 ;  /* 0xff80000003007824 */ /* 0x040fe200078e0200 */
[----:B0-----:R-:W-:-:S04]  /*1b90*/  IADD3 R8, PT, PT, R3, 0x7f, -R12 ;  /* 0x0000007f03087810 */ /* 0x001fc80007ffe80c */
[----:B------:R-:W-:Y:S01]  /*1ba0*/  IADD3 R8, PT, PT, R8, R5, RZ ;  /* 0x0000000508087210 */ /* 0x000fe20007ffe0ff */
[----:B-1----:R-:W-:-:S04]  /*1bb0*/  FFMA R10, R7, R9, 1 ;  /* 0x3f800000070a7423 */ /* 0x002fc80000000009 */
[----:B------:R-:W-:-:S04]  /*1bc0*/  FFMA R14, R7, R10, R7 ;  /* 0x0000000a070e7223 */ /* 0x000fc80000000007 */
[----:B------:R-:W-:-:S04]  /*1bd0*/  FFMA R7, R0, R14, RZ ;  /* 0x0000000e00077223 */ /* 0x000fc800000000ff */
[----:B------:R-:W-:-:S04]  /*1be0*/  FFMA R10, R9, R7, R0 ;  /* 0x00000007090a7223 */ /* 0x000fc80000000000 */
[----:B------:R-:W-:-:S04]  /*1bf0*/  FFMA R7, R14, R10, R7 ;  /* 0x0000000a0e077223 */ /* 0x000fc80000000007 */
[----:B------:R-:W-:-:S04]  /*1c00*/  FFMA R10, R9, R7, R0 ;  /* 0x00000007090a7223 */ /* 0x000fc80000000000 */
[----:B------:R-:W-:-:S05]  /*1c10*/  FFMA R0, R14, R10, R7 ;  /* 0x0000000a0e007223 */ /* 0x000fca0000000007 */
[----:B------:R-:W-:-:S04]  /*1c20*/  SHF.R.U32.HI R3, RZ, 0x17, R0 ;  /* 0x00000017ff037819 */ /* 0x000fc80000011600 */
[----:B------:R-:W-:-:S04]  /*1c30*/  LOP3.LUT R3, R3, 0xff, RZ, 0xc0, !PT ;  /* 0x000000ff03037812 */ /* 0x000fc800078ec0ff */
[----:B------:R-:W-:-:S05]  /*1c40*/  IADD3 R9, PT, PT, R3, R8, RZ ;  /* 0x0000000803097210 */ /* 0x000fca0007ffe0ff */
[----:B------:R-:W-:-:S05]  /*1c50*/  VIADD R3, R9, 0xffffffff ;  /* 0xffffffff09037836 */ /* 0x000fca0000000000 */
[----:B------:R-:W-:-:S13]  /*1c60*/  ISETP.GE.U32.AND P0, PT, R3, 0xfe, PT ;  /* 0x000000fe0300780c */ /* 0x000fda0003f06070 */
[----:B------:R-:W-:Y:S05]  /*1c70*/  @!P0 BRA `(.L_x_46) ;  /* 0x0000000000808947 */ /* 0x000fea0003800000 */
[----:B------:R-:W-:-:S13]  /*1c80*/  ISETP.GT.AND P0, PT, R9, 0xfe, PT ;  /* 0x000000fe0900780c */ /* 0x000fda0003f04270 */
[----:B------:R-:W-:Y:S05]  /*1c90*/  @P0 BRA `(.L_x_47) ;  /* 0x00000000006c0947 */ /* 0x000fea0003800000 */
[----:B------:R-:W-:-:S13]  /*1ca0*/  ISETP.GE.AND P0, PT, R9, 0x1, PT ;  /* 0x000000010900780c */ /* 0x000fda0003f06270 */
[----:B------:R-:W-:Y:S05]  /*1cb0*/  @P0 BRA `(.L_x_48) ;  /* 0x0000000000740947 */ /* 0x000fea0003800000 */
[----:B------:R-:W-:Y:S02]  /*1cc0*/  ISETP.GE.AND P0, PT, R9, -0x18, PT ;  /* 0xffffffe80900780c */ /* 0x000fe40003f06270 */
[----:B------:R-:W-:-:S11]  /*1cd0*/  LOP3.LUT R0, R0, 0x80000000, RZ, 0xc0, !PT ;  /* 0x8000000000007812 */ /* 0x000fd600078ec0ff */
[----:B------:R-:W-:Y:S05]  /*1ce0*/  @!P0 BRA `(.L_x_48) ;  /* 0x0000000000688947 */ /* 0x000fea0003800000 */
[CCC-:B------:R-:W-:Y:S01]  /*1cf0*/  FFMA.RZ R3, R14.reuse, R10.reuse, R7.reuse ;  /* 0x0000000a0e037223 */ /* 0x1c0fe2000000c007 */
[CCC-:B------:R-:W-:Y:S01]  /*1d00*/  FFMA.RM R8, R14.reuse, R10.reuse, R7.reuse ;  /* 0x0000000a0e087223 */ /* 0x1c0fe20000004007 */
[C---:B------:R-:W-:Y:S02]  /*1d10*/  ISETP.NE.AND P2, PT, R9.reuse, RZ, PT ;  /* 0x000000ff0900720c */ /* 0x040fe40003f45270 */
[----:B------:R-:W-:Y:S02]  /*1d20*/  ISETP.NE.AND P1, PT, R9, RZ, PT ;  /* 0x000000ff0900720c */ /* 0x000fe40003f25270 */
[----:B------:R-:W-:Y:S01]  /*1d30*/  LOP3.LUT R5, R3, 0x7fffff, RZ, 0xc0, !PT ;  /* 0x007fffff03057812 */ /* 0x000fe200078ec0ff */
[----:B------:R-:W-:Y:S01]  /*1d40*/  FFMA.RP R3, R14, R10, R7 ;  /* 0x0000000a0e037223 */ /* 0x000fe20000008007 */
[----:B------:R-:W-:Y:S02]  /*1d50*/  IADD3 R10, PT, PT, R9, 0x20, RZ ;  /* 0x00000020090a7810 */ /* 0x000fe40007ffe0ff */
[----:B------:R-:W-:-:S02]  /*1d60*/  LOP3.LUT R5, R5, 0x800000, RZ, 0xfc, !PT ;  /* 0x0080000005057812 */ /* 0x000fc400078efcff */
[----:B------:R-:W-:Y:S02]  /*1d70*/  IADD3 R7, PT, PT, -R9, RZ, RZ ;  /* 0x000000ff09077210 */ /* 0x000fe40007ffe1ff */
[----:B------:R-:W-:Y:S02]  /*1d80*/  SHF.L.U32 R10, R5, R10, RZ ;  /* 0x0000000a050a7219 */ /* 0x000fe400000006ff */
[----:B------:R-:W-:Y:S02]  /*1d90*/  FSETP.NEU.FTZ.AND P0, PT, R3, R8, PT ;  /* 0x000000080300720b */ /* 0x000fe40003f1d000 */
[----:B------:R-:W-:Y:S02]  /*1da0*/  SEL R8, R7, RZ, P2 ;  /* 0x000000ff07087207 */ /* 0x000fe40001000000 */
[----:B------:R-:W-:Y:S02]  /*1db0*/  ISETP.NE.AND P1, PT, R10, RZ, P1 ;  /* 0x000000ff0a00720c */ /* 0x000fe40000f25270 */
[----:B------:R-:W-:-:S02]  /*1dc0*/  SHF.R.U32.HI R8, RZ, R8, R5 ;  /* 0x00000008ff087219 */ /* 0x000fc40000011605 */
[----:B------:R-:W-:Y:S02]  /*1dd0*/  PLOP3.LUT P0, PT, P0, P1, PT, 0xf8, 0x8f ;  /* 0x00000000008f781c */ /* 0x000fe40000703f70 */
[----:B------:R-:W-:Y:S02]  /*1de0*/  SHF.R.U32.HI R10, RZ, 0x1, R8 ;  /* 0x00000001ff0a7819 */ /* 0x000fe40000011608 */
[----:B------:R-:W-:-:S04]  /*1df0*/  SEL R3, RZ, 0x1, !P0 ;  /* 0x00000001ff037807 */ /* 0x000fc80004000000 */
[----:B------:R-:W-:-:S04]  /*1e00*/  LOP3.LUT R3, R3, 0x1, R10, 0xf8, !PT ;  /* 0x0000000103037812 */ /* 0x000fc800078ef80a */
[----:B------:R-:W-:-:S05]  /*1e10*/  LOP3.LUT R3, R3, R8, RZ, 0xc0, !PT ;  /* 0x0000000803037212 */ /* 0x000fca00078ec0ff */
[----:B------:R-:W-:-:S05]  /*1e20*/  IMAD.IADD R3, R10, 0x1, R3 ;  /* 0x000000010a037824 */ /* 0x000fca00078e0203 */
[----:B------:R-:W-:Y:S01]  /*1e30*/  LOP3.LUT R0, R3, R0, RZ, 0xfc, !PT ;  /* 0x0000000003007212 */ /* 0x000fe200078efcff */
[----:B------:R-:W-:Y:S06]  /*1e40*/  BRA `(.L_x_48) ;  /* 0x0000000000107947 */ /* 0x000fec0003800000 */
.L_x_47:
[----:B------:R-:W-:-:S04]  /*1e50*/  LOP3.LUT R0, R0, 0x80000000, RZ, 0xc0, !PT ;  /* 0x8000000000007812 */ /* 0x000fc800078ec0ff */
[----:B------:R-:W-:Y:S01]  /*1e60*/  LOP3.LUT R0, R0, 0x7f800000, RZ, 0xfc, !PT ;  /* 0x7f80000000007812 */ /* 0x000fe200078efcff */
[----:B------:R-:W-:Y:S06]  /*1e70*/  BRA `(.L_x_48) ;  /* 0x0000000000047947 */ /* 0x000fec0003800000 */
.L_x_46:
[----:B------:R-:W-:-:S07]  /*1e80*/  LEA R0, R8, R0, 0x17 ;  /* 0x0000000008007211 */ /* 0x000fce00078eb8ff */
.L_x_48:
[----:B------:R-:W-:Y:S05]  /*1e90*/  BSYNC.RECONVERGENT B2 ;  /* 0x0000000000027941 */ /* 0x000fea0003800200 */
.L_x_45:
[----:B------:R-:W-:Y:S05]  /*1ea0*/  BRA `(.L_x_49) ;  /* 0x0000000000207947 */ /* 0x000fea0003800000 */
.L_x_44:
[----:B------:R-:W-:-:S04]  /*1eb0*/  LOP3.LUT R0, R3, 0x80000000, R0, 0x48, !PT ;  /* 0x8000000003007812 */ /* 0x000fc800078e4800 */
[----:B------:R-:W-:Y:S01]  /*1ec0*/  LOP3.LUT R0, R0, 0x7f800000, RZ, 0xfc, !PT ;  /* 0x7f80000000007812 */ /* 0x000fe200078efcff */
[----:B------:R-:W-:Y:S06]  /*1ed0*/  BRA `(.L_x_49) ;  /* 0x0000000000147947 */ /* 0x000fec0003800000 */
.L_x_43:
[----:B------:R-:W-:Y:S01]  /*1ee0*/  LOP3.LUT R0, R3, 0x80000000, R0, 0x48, !PT ;  /* 0x8000000003007812 */ /* 0x000fe200078e4800 */
[----:B------:R-:W-:Y:S06]  /*1ef0*/  BRA `(.L_x_49) ;  /* 0x00000000000c7947 */ /* 0x000fec0003800000 */
.L_x_42:
[----:B------:R-:W0:Y:S01]  /*1f00*/  MUFU.RSQ R0, -QNAN ;  /* 0xffc0000000007908 */ /* 0x000e220000001400 */
[----:B------:R-:W-:Y:S05]  /*1f10*/  BRA `(.L_x_49) ;  /* 0x0000000000047947 */ /* 0x000fea0003800000 */
.L_x_41:
[----:B------:R-:W-:-:S07]  /*1f20*/  FADD.FTZ R0, R0, R3 ;  /* 0x0000000300007221 */ /* 0x000fce0000010000 */
.L_x_49:
[----:B------:R-:W-:Y:S05]  /*1f30*/  BSYNC.RECONVERGENT B1 ;  /* 0x0000000000017941 */ /* 0x000fea0003800200 */
.L_x_39:
[----:B------:R-:W-:-:S04]  /*1f40*/  HFMA2 R7, -RZ, RZ, 0, 0 ;  /* 0x00000000ff077431 */ /* 0x000fc800000001ff */
[----:B0-----:R-:W-:Y:S05]  /*1f50*/  RET.REL.NODEC R6 `(_Z16layernorm_kernelPfS_S_S_i) ;  /* 0xffffffe006287950 */ /* 0x001fea0003c3ffff */
.L_x_50:
[----:B------:R-:W-:-:S00]  /*1f60*/  BRA `(.L_x_50) ;  /* 0xfffffffc00fc7947 */ /* 0x000fc0000383ffff */
[----:B------:R-:W-:-:S00]  /*1f70*/  NOP ;  /* 0x0000000000007918 */ /* 0x000fc00000000000 */
        /* <DEDUP_REMOVED lines=8> */
.L_x_53:


//--------------------- .nv.shared._Z16layernorm_kernelPfS_S_S_i --------------------------
	.section	.nv.shared._Z16layernorm_kernelPfS_S_S_i,"aw",@nobits
	.sectionflags	@""
	.align	4
.nv.shared._Z16layernorm_kernelPfS_S_S_i:
	.zero		9216


//--------------------- .nv.shared.reserved.0     --------------------------
	.section	.nv.shared.reserved.0,"aw",@nobits
	.weak		__nv_reservedSMEM_offset_0_alias
	.size		__nv_reservedSMEM_offset_0_alias, 0, 64
	.other		__nv_reservedSMEM_offset_0_alias,@"STO_CUDA_RESERVED_SHARED STV_DEFAULT"
__nv_reservedSMEM_offset_0_alias:
	.zero		0
	.zero		64


//--------------------- .nv.constant0._Z16layernorm_kernelPfS_S_S_i --------------------------
	.section	.nv.constant0._Z16layernorm_kernelPfS_S_S_i,"a",@progbits
	.sectionflags	@""
	.align	4
.nv.constant0._Z16layernorm_kernelPfS_S_S_i:
	.zero		932


//--------------------- SYMBOLS --------------------------

	.type		.nv.reservedSmem.offset0,@object
	.size		.nv.reservedSmem.offset0,0x4
	.type		.nv.reservedSmem.cap,@object
	.size		.nv.reservedSmem.cap,0x4
